//
// Generated by NVIDIA NVVM Compiler
//
// Compiler Build ID: CL-36424714
// Cuda compilation tools, release 13.0, V13.0.88
// Based on NVVM 20.0.0
//

.version 9.0
.target sm_100
.address_size 64

	// .globl	_ZN8collider3gpu19sha256_batch_kernelEPKhPKjS4_Phm
.const .align 4 .b8 _ZN34_INTERNAL_949737db_4_k_cu_7fb9b1988collider3gpu1KE[256] = {152, 47, 138, 66, 145, 68, 55, 113, 207, 251, 192, 181, 165, 219, 181, 233, 91, 194, 86, 57, 241, 17, 241, 89, 164, 130, 63, 146, 213, 94, 28, 171, 152, 170, 7, 216, 1, 91, 131, 18, 190, 133, 49, 36, 195, 125, 12, 85, 116, 93, 190, 114, 254, 177, 222, 128, 167, 6, 220, 155, 116, 241, 155, 193, 193, 105, 155, 228, 134, 71, 190, 239, 198, 157, 193, 15, 204, 161, 12, 36, 111, 44, 233, 45, 170, 132, 116, 74, 220, 169, 176, 92, 218, 136, 249, 118, 82, 81, 62, 152, 109, 198, 49, 168, 200, 39, 3, 176, 199, 127, 89, 191, 243, 11, 224, 198, 71, 145, 167, 213, 81, 99, 202, 6, 103, 41, 41, 20, 133, 10, 183, 39, 56, 33, 27, 46, 252, 109, 44, 77, 19, 13, 56, 83, 84, 115, 10, 101, 187, 10, 106, 118, 46, 201, 194, 129, 133, 44, 114, 146, 161, 232, 191, 162, 75, 102, 26, 168, 112, 139, 75, 194, 163, 81, 108, 199, 25, 232, 146, 209, 36, 6, 153, 214, 133, 53, 14, 244, 112, 160, 106, 16, 22, 193, 164, 25, 8, 108, 55, 30, 76, 119, 72, 39, 181, 188, 176, 52, 179, 12, 28, 57, 74, 170, 216, 78, 79, 202, 156, 91, 243, 111, 46, 104, 238, 130, 143, 116, 111, 99, 165, 120, 20, 120, 200, 132, 8, 2, 199, 140, 250, 255, 190, 144, 235, 108, 80, 164, 247, 163, 249, 190, 242, 120, 113, 198};
.const .align 4 .b8 _ZN34_INTERNAL_949737db_4_k_cu_7fb9b1988collider3gpu9SHA256_H0E[32] = {103, 230, 9, 106, 133, 174, 103, 187, 114, 243, 110, 60, 58, 245, 79, 165, 127, 82, 14, 81, 140, 104, 5, 155, 171, 217, 131, 31, 25, 205, 224, 91};

.visible .entry _ZN8collider3gpu19sha256_batch_kernelEPKhPKjS4_Phm(
	.param .u64 .ptr .align 1 _ZN8collider3gpu19sha256_batch_kernelEPKhPKjS4_Phm_param_0,
	.param .u64 .ptr .align 1 _ZN8collider3gpu19sha256_batch_kernelEPKhPKjS4_Phm_param_1,
	.param .u64 .ptr .align 1 _ZN8collider3gpu19sha256_batch_kernelEPKhPKjS4_Phm_param_2,
	.param .u64 .ptr .align 1 _ZN8collider3gpu19sha256_batch_kernelEPKhPKjS4_Phm_param_3,
	.param .u64 _ZN8collider3gpu19sha256_batch_kernelEPKhPKjS4_Phm_param_4
)
{
	.local .align 16 .b8 	__local_depot0[320];
	.reg .b64 	%SP;
	.reg .b64 	%SPL;
	.reg .pred 	%p<8>;
	.reg .b16 	%rs<38>;
	.reg .b32 	%r<1100>;
	.reg .b64 	%rd<68>;

	mov.u64 	%SPL, __local_depot0;
	ld.param.u64 	%rd31, [_ZN8collider3gpu19sha256_batch_kernelEPKhPKjS4_Phm_param_0];
	ld.param.u64 	%rd32, [_ZN8collider3gpu19sha256_batch_kernelEPKhPKjS4_Phm_param_1];
	ld.param.u64 	%rd33, [_ZN8collider3gpu19sha256_batch_kernelEPKhPKjS4_Phm_param_2];
	ld.param.u64 	%rd34, [_ZN8collider3gpu19sha256_batch_kernelEPKhPKjS4_Phm_param_3];
	ld.param.u64 	%rd35, [_ZN8collider3gpu19sha256_batch_kernelEPKhPKjS4_Phm_param_4];
	add.u64 	%rd1, %SPL, 256;
	mov.u32 	%r28, %ctaid.x;
	mov.u32 	%r29, %ntid.x;
	mov.u32 	%r30, %tid.x;
	mad.lo.s32 	%r31, %r28, %r29, %r30;
	cvt.u64.u32 	%rd2, %r31;
	setp.le.u64 	%p1, %rd35, %rd2;
	@%p1 bra 	$L__BB0_11;
	cvta.to.global.u64 	%rd37, %rd32;
	cvta.to.global.u64 	%rd38, %rd33;
	cvta.to.global.u64 	%rd39, %rd34;
	cvta.to.global.u64 	%rd3, %rd31;
	shl.b64 	%rd40, %rd2, 2;
	add.s64 	%rd41, %rd37, %rd40;
	ld.global.nc.u32 	%r32, [%rd41];
	cvt.u64.u32 	%rd4, %r32;
	add.s64 	%rd42, %rd38, %rd40;
	ld.global.nc.u32 	%r1, [%rd42];
	cvt.u64.u32 	%rd5, %r1;
	shl.b64 	%rd43, %rd2, 5;
	add.s64 	%rd6, %rd39, %rd43;
	ld.const.u32 	%r2, [_ZN34_INTERNAL_949737db_4_k_cu_7fb9b1988collider3gpu9SHA256_H0E+4];
	ld.const.u32 	%r3, [_ZN34_INTERNAL_949737db_4_k_cu_7fb9b1988collider3gpu9SHA256_H0E+8];
	ld.const.u32 	%r4, [_ZN34_INTERNAL_949737db_4_k_cu_7fb9b1988collider3gpu9SHA256_H0E+12];
	ld.const.u32 	%r5, [_ZN34_INTERNAL_949737db_4_k_cu_7fb9b1988collider3gpu9SHA256_H0E+16];
	ld.const.u32 	%r6, [_ZN34_INTERNAL_949737db_4_k_cu_7fb9b1988collider3gpu9SHA256_H0E+20];
	ld.const.u32 	%r7, [_ZN34_INTERNAL_949737db_4_k_cu_7fb9b1988collider3gpu9SHA256_H0E+24];
	ld.const.u32 	%r8, [_ZN34_INTERNAL_949737db_4_k_cu_7fb9b1988collider3gpu9SHA256_H0E+28];
	mov.b32 	%r33, 0;
	st.local.v4.b32 	[%rd1], {%r33, %r33, %r33, %r33};
	st.local.v4.b32 	[%rd1+16], {%r33, %r33, %r33, %r33};
	st.local.v4.b32 	[%rd1+32], {%r33, %r33, %r33, %r33};
	st.local.v2.b32 	[%rd1+48], {%r33, %r33};
	setp.eq.s32 	%p2, %r1, 0;
	@%p2 bra 	$L__BB0_8;
	cvt.u32.u64 	%r34, %rd5;
	add.s64 	%rd45, %rd5, -1;
	min.u64 	%rd46, %rd45, 54;
	add.s64 	%rd7, %rd46, 1;
	and.b64  	%rd63, %rd7, 3;
	setp.lt.u32 	%p3, %r34, 4;
	mov.b64 	%rd62, 0;
	@%p3 bra 	$L__BB0_5;
	and.b64  	%rd62, %rd7, 124;
	add.s64 	%rd47, %rd4, %rd3;
	add.s64 	%rd59, %rd47, 3;
	mov.u64 	%rd60, %rd1;
	mov.u64 	%rd61, %rd62;
$L__BB0_4:
	ld.global.nc.u8 	%rs1, [%rd59];
	cvt.u32.u8 	%r35, %rs1;
	ld.global.nc.u8 	%rs2, [%rd59+-1];
	cvt.u32.u8 	%r36, %rs2;
	prmt.b32 	%r37, %r36, %r35, 0x3340U;
	ld.global.nc.u8 	%rs3, [%rd59+-2];
	cvt.u32.u8 	%r38, %rs3;
	ld.global.nc.u8 	%rs4, [%rd59+-3];
	cvt.u32.u8 	%r39, %rs4;
	prmt.b32 	%r40, %r39, %r38, 0x3340U;
	prmt.b32 	%r41, %r40, %r37, 0x5410U;
	st.local.u32 	[%rd60], %r41;
	add.s64 	%rd61, %rd61, -4;
	add.s64 	%rd60, %rd60, 4;
	add.s64 	%rd59, %rd59, 4;
	setp.ne.s64 	%p4, %rd61, 0;
	@%p4 bra 	$L__BB0_4;
$L__BB0_5:
	setp.eq.s64 	%p5, %rd63, 0;
	@%p5 bra 	$L__BB0_8;
	add.s64 	%rd65, %rd1, %rd62;
	add.s64 	%rd48, %rd62, %rd4;
	add.s64 	%rd64, %rd3, %rd48;
$L__BB0_7:
	.pragma "nounroll";
	ld.global.nc.u8 	%rs5, [%rd64];
	cvt.u16.u8 	%rs6, %rs5;
	st.local.u8 	[%rd65], %rs6;
	add.s64 	%rd65, %rd65, 1;
	add.s64 	%rd64, %rd64, 1;
	add.s64 	%rd63, %rd63, -1;
	setp.ne.s64 	%p6, %rd63, 0;
	@%p6 bra 	$L__BB0_7;
$L__BB0_8:
	ld.const.u32 	%r9, [_ZN34_INTERNAL_949737db_4_k_cu_7fb9b1988collider3gpu9SHA256_H0E];
	add.u64 	%rd51, %SPL, 0;
	cvt.u64.u32 	%rd52, %r1;
	add.s64 	%rd53, %rd1, %rd52;
	mov.b16 	%rs7, 128;
	st.local.u8 	[%rd53], %rs7;
	shr.u64 	%rd54, %rd52, 29;
	shr.u64 	%rd55, %rd52, 21;
	shr.u64 	%rd56, %rd52, 13;
	shr.u64 	%rd57, %rd52, 5;
	cvt.u16.u32 	%rs8, %r1;
	shl.b16 	%rs9, %rs8, 3;
	cvt.u32.u64 	%r43, %rd57;
	cvt.u32.u16 	%r44, %rs9;
	prmt.b32 	%r45, %r43, %r44, 0x3340U;
	cvt.u32.u64 	%r46, %rd55;
	cvt.u32.u64 	%r47, %rd56;
	prmt.b32 	%r48, %r46, %r47, 0x3340U;
	prmt.b32 	%r49, %r48, %r45, 0x5410U;
	cvt.u32.u64 	%r50, %rd54;
	mov.b32 	%r1091, 0;
	prmt.b32 	%r51, %r1091, %r50, 0x3340U;
	prmt.b32 	%r52, %r1091, 0, 0x3340U;
	prmt.b32 	%r53, %r52, %r51, 0x5410U;
	st.local.v2.b32 	[%rd1+56], {%r53, %r49};
	ld.local.v4.b32 	{%r54, %r55, %r56, %r57}, [%rd1];
	bfe.u32 	%r58, %r57, 16, 8;
	cvt.u16.u32 	%rs10, %r58;
	bfe.u32 	%r59, %r57, 8, 8;
	bfe.u32 	%r60, %r57, 0, 8;
	bfe.u32 	%r61, %r56, 16, 8;
	cvt.u16.u32 	%rs11, %r61;
	bfe.u32 	%r62, %r56, 8, 8;
	bfe.u32 	%r63, %r56, 0, 8;
	bfe.u32 	%r64, %r55, 16, 8;
	cvt.u16.u32 	%rs12, %r64;
	bfe.u32 	%r65, %r55, 8, 8;
	bfe.u32 	%r66, %r55, 0, 8;
	bfe.u32 	%r67, %r54, 16, 8;
	cvt.u16.u32 	%rs13, %r67;
	bfe.u32 	%r68, %r54, 8, 8;
	bfe.u32 	%r69, %r54, 0, 8;
	shl.b32 	%r70, %r69, 24;
	shl.b32 	%r71, %r68, 16;
	and.b32  	%r72, %r71, 16711680;
	or.b32  	%r73, %r72, %r70;
	and.b16  	%rs14, %rs13, 255;
	mul.wide.u16 	%r74, %rs14, 256;
	or.b32  	%r75, %r73, %r74;
	bfe.u32 	%r76, %r54, 24, 8;
	or.b32  	%r77, %r75, %r76;
	shl.b32 	%r78, %r66, 24;
	shl.b32 	%r79, %r65, 16;
	and.b32  	%r80, %r79, 16711680;
	or.b32  	%r81, %r80, %r78;
	and.b16  	%rs15, %rs12, 255;
	mul.wide.u16 	%r82, %rs15, 256;
	or.b32  	%r83, %r81, %r82;
	bfe.u32 	%r84, %r55, 24, 8;
	or.b32  	%r85, %r83, %r84;
	shl.b32 	%r86, %r63, 24;
	shl.b32 	%r87, %r62, 16;
	and.b32  	%r88, %r87, 16711680;
	or.b32  	%r89, %r88, %r86;
	and.b16  	%rs16, %rs11, 255;
	mul.wide.u16 	%r90, %rs16, 256;
	or.b32  	%r91, %r89, %r90;
	bfe.u32 	%r92, %r56, 24, 8;
	or.b32  	%r93, %r91, %r92;
	shl.b32 	%r94, %r60, 24;
	shl.b32 	%r95, %r59, 16;
	and.b32  	%r96, %r95, 16711680;
	or.b32  	%r97, %r96, %r94;
	and.b16  	%rs17, %rs10, 255;
	mul.wide.u16 	%r98, %rs17, 256;
	or.b32  	%r99, %r97, %r98;
	bfe.u32 	%r100, %r57, 24, 8;
	or.b32  	%r101, %r99, %r100;
	st.local.v4.u32 	[%rd51], {%r77, %r85, %r93, %r101};
	ld.local.v4.b32 	{%r102, %r103, %r104, %r105}, [%rd1+16];
	bfe.u32 	%r106, %r105, 16, 8;
	cvt.u16.u32 	%rs18, %r106;
	bfe.u32 	%r107, %r105, 8, 8;
	bfe.u32 	%r108, %r105, 0, 8;
	bfe.u32 	%r109, %r104, 16, 8;
	cvt.u16.u32 	%rs19, %r109;
	bfe.u32 	%r110, %r104, 8, 8;
	bfe.u32 	%r111, %r104, 0, 8;
	bfe.u32 	%r112, %r103, 16, 8;
	cvt.u16.u32 	%rs20, %r112;
	bfe.u32 	%r113, %r103, 8, 8;
	bfe.u32 	%r114, %r103, 0, 8;
	bfe.u32 	%r115, %r102, 16, 8;
	cvt.u16.u32 	%rs21, %r115;
	bfe.u32 	%r116, %r102, 8, 8;
	bfe.u32 	%r117, %r102, 0, 8;
	shl.b32 	%r118, %r117, 24;
	shl.b32 	%r119, %r116, 16;
	and.b32  	%r120, %r119, 16711680;
	or.b32  	%r121, %r120, %r118;
	and.b16  	%rs22, %rs21, 255;
	mul.wide.u16 	%r122, %rs22, 256;
	or.b32  	%r123, %r121, %r122;
	bfe.u32 	%r124, %r102, 24, 8;
	or.b32  	%r125, %r123, %r124;
	add.s64 	%rd66, %rd51, 16;
	shl.b32 	%r126, %r114, 24;
	shl.b32 	%r127, %r113, 16;
	and.b32  	%r128, %r127, 16711680;
	or.b32  	%r129, %r128, %r126;
	and.b16  	%rs23, %rs20, 255;
	mul.wide.u16 	%r130, %rs23, 256;
	or.b32  	%r131, %r129, %r130;
	bfe.u32 	%r132, %r103, 24, 8;
	or.b32  	%r133, %r131, %r132;
	shl.b32 	%r134, %r111, 24;
	shl.b32 	%r135, %r110, 16;
	and.b32  	%r136, %r135, 16711680;
	or.b32  	%r137, %r136, %r134;
	and.b16  	%rs24, %rs19, 255;
	mul.wide.u16 	%r138, %rs24, 256;
	or.b32  	%r139, %r137, %r138;
	bfe.u32 	%r140, %r104, 24, 8;
	or.b32  	%r141, %r139, %r140;
	shl.b32 	%r142, %r108, 24;
	shl.b32 	%r143, %r107, 16;
	and.b32  	%r144, %r143, 16711680;
	or.b32  	%r145, %r144, %r142;
	and.b16  	%rs25, %rs18, 255;
	mul.wide.u16 	%r146, %rs25, 256;
	or.b32  	%r147, %r145, %r146;
	bfe.u32 	%r148, %r105, 24, 8;
	or.b32  	%r149, %r147, %r148;
	st.local.v4.u32 	[%rd51+16], {%r125, %r133, %r141, %r149};
	ld.local.v4.b32 	{%r150, %r151, %r152, %r153}, [%rd1+32];
	bfe.u32 	%r154, %r153, 16, 8;
	cvt.u16.u32 	%rs26, %r154;
	bfe.u32 	%r155, %r153, 8, 8;
	bfe.u32 	%r156, %r153, 0, 8;
	bfe.u32 	%r157, %r152, 16, 8;
	cvt.u16.u32 	%rs27, %r157;
	bfe.u32 	%r158, %r152, 8, 8;
	bfe.u32 	%r159, %r152, 0, 8;
	bfe.u32 	%r160, %r151, 16, 8;
	cvt.u16.u32 	%rs28, %r160;
	bfe.u32 	%r161, %r151, 8, 8;
	bfe.u32 	%r162, %r151, 0, 8;
	bfe.u32 	%r163, %r150, 16, 8;
	cvt.u16.u32 	%rs29, %r163;
	bfe.u32 	%r164, %r150, 8, 8;
	bfe.u32 	%r165, %r150, 0, 8;
	shl.b32 	%r166, %r165, 24;
	shl.b32 	%r167, %r164, 16;
	and.b32  	%r168, %r167, 16711680;
	or.b32  	%r169, %r168, %r166;
	and.b16  	%rs30, %rs29, 255;
	mul.wide.u16 	%r170, %rs30, 256;
	or.b32  	%r171, %r169, %r170;
	bfe.u32 	%r172, %r150, 24, 8;
	or.b32  	%r173, %r171, %r172;
	shl.b32 	%r174, %r162, 24;
	shl.b32 	%r175, %r161, 16;
	and.b32  	%r176, %r175, 16711680;
	or.b32  	%r177, %r176, %r174;
	and.b16  	%rs31, %rs28, 255;
	mul.wide.u16 	%r178, %rs31, 256;
	or.b32  	%r179, %r177, %r178;
	bfe.u32 	%r180, %r151, 24, 8;
	or.b32  	%r181, %r179, %r180;
	shl.b32 	%r182, %r159, 24;
	shl.b32 	%r183, %r158, 16;
	and.b32  	%r184, %r183, 16711680;
	or.b32  	%r185, %r184, %r182;
	and.b16  	%rs32, %rs27, 255;
	mul.wide.u16 	%r186, %rs32, 256;
	or.b32  	%r187, %r185, %r186;
	bfe.u32 	%r188, %r152, 24, 8;
	or.b32  	%r189, %r187, %r188;
	shl.b32 	%r190, %r156, 24;
	shl.b32 	%r191, %r155, 16;
	and.b32  	%r192, %r191, 16711680;
	or.b32  	%r193, %r192, %r190;
	and.b16  	%rs33, %rs26, 255;
	mul.wide.u16 	%r194, %rs33, 256;
	or.b32  	%r195, %r193, %r194;
	bfe.u32 	%r196, %r153, 24, 8;
	or.b32  	%r197, %r195, %r196;
	st.local.v4.u32 	[%rd51+32], {%r173, %r181, %r189, %r197};
	ld.local.v2.b32 	{%r198, %r199}, [%rd1+48];
	bfe.u32 	%r200, %r199, 16, 8;
	cvt.u16.u32 	%rs34, %r200;
	bfe.u32 	%r201, %r199, 8, 8;
	bfe.u32 	%r202, %r199, 0, 8;
	bfe.u32 	%r203, %r198, 16, 8;
	cvt.u16.u32 	%rs35, %r203;
	bfe.u32 	%r204, %r198, 8, 8;
	bfe.u32 	%r205, %r198, 0, 8;
	shl.b32 	%r206, %r205, 24;
	shl.b32 	%r207, %r204, 16;
	and.b32  	%r208, %r207, 16711680;
	or.b32  	%r209, %r208, %r206;
	and.b16  	%rs36, %rs35, 255;
	mul.wide.u16 	%r210, %rs36, 256;
	or.b32  	%r211, %r209, %r210;
	bfe.u32 	%r212, %r198, 24, 8;
	or.b32  	%r213, %r211, %r212;
	shl.b32 	%r214, %r202, 24;
	shl.b32 	%r215, %r201, 16;
	and.b32  	%r216, %r215, 16711680;
	or.b32  	%r217, %r216, %r214;
	and.b16  	%rs37, %rs34, 255;
	mul.wide.u16 	%r218, %rs37, 256;
	or.b32  	%r219, %r217, %r218;
	bfe.u32 	%r220, %r199, 24, 8;
	or.b32  	%r221, %r219, %r220;
	shl.b32 	%r222, %r46, 24;
	shl.b32 	%r223, %r47, 16;
	and.b32  	%r224, %r223, 16711680;
	or.b32  	%r225, %r224, %r222;
	shl.b32 	%r226, %r43, 8;
	and.b32  	%r227, %r226, 65280;
	or.b32  	%r228, %r225, %r227;
	and.b32  	%r229, %r44, 248;
	or.b32  	%r230, %r228, %r229;
	st.local.v4.u32 	[%rd51+48], {%r213, %r221, %r50, %r230};
	shl.b32 	%r231, %r50, 15;
	shl.b32 	%r232, %r50, 13;
	xor.b32  	%r233, %r231, %r232;
	add.s32 	%r234, %r233, %r181;
	shf.l.wrap.b32 	%r235, %r85, %r85, 25;
	shf.l.wrap.b32 	%r236, %r83, %r85, 14;
	xor.b32  	%r237, %r235, %r236;
	shr.u32 	%r238, %r85, 3;
	xor.b32  	%r239, %r237, %r238;
	add.s32 	%r240, %r234, %r77;
	add.s32 	%r241, %r240, %r239;
	shf.l.wrap.b32 	%r242, %r225, %r230, 15;
	shf.l.wrap.b32 	%r243, %r225, %r230, 13;
	xor.b32  	%r244, %r242, %r243;
	shr.u32 	%r245, %r228, 10;
	xor.b32  	%r246, %r244, %r245;
	add.s32 	%r247, %r246, %r189;
	shf.l.wrap.b32 	%r248, %r93, %r93, 25;
	shf.l.wrap.b32 	%r249, %r91, %r93, 14;
	xor.b32  	%r250, %r248, %r249;
	shr.u32 	%r251, %r93, 3;
	xor.b32  	%r252, %r250, %r251;
	add.s32 	%r253, %r247, %r85;
	add.s32 	%r254, %r253, %r252;
	shf.l.wrap.b32 	%r255, %r241, %r241, 15;
	shf.l.wrap.b32 	%r256, %r241, %r241, 13;
	xor.b32  	%r257, %r255, %r256;
	shr.u32 	%r258, %r241, 10;
	xor.b32  	%r259, %r257, %r258;
	add.s32 	%r260, %r259, %r197;
	shf.l.wrap.b32 	%r261, %r101, %r101, 25;
	shf.l.wrap.b32 	%r262, %r99, %r101, 14;
	xor.b32  	%r263, %r261, %r262;
	shr.u32 	%r264, %r101, 3;
	xor.b32  	%r265, %r263, %r264;
	add.s32 	%r266, %r260, %r93;
	add.s32 	%r267, %r266, %r265;
	shf.l.wrap.b32 	%r268, %r254, %r254, 15;
	shf.l.wrap.b32 	%r269, %r254, %r254, 13;
	xor.b32  	%r270, %r268, %r269;
	shr.u32 	%r271, %r254, 10;
	xor.b32  	%r272, %r270, %r271;
	add.s32 	%r273, %r272, %r213;
	shf.l.wrap.b32 	%r274, %r125, %r125, 25;
	shf.l.wrap.b32 	%r275, %r123, %r125, 14;
	xor.b32  	%r276, %r274, %r275;
	shr.u32 	%r277, %r125, 3;
	xor.b32  	%r278, %r276, %r277;
	add.s32 	%r279, %r273, %r101;
	add.s32 	%r280, %r279, %r278;
	st.local.v4.u32 	[%rd51+64], {%r241, %r254, %r267, %r280};
	shf.l.wrap.b32 	%r281, %r267, %r267, 15;
	shf.l.wrap.b32 	%r282, %r267, %r267, 13;
	xor.b32  	%r283, %r281, %r282;
	shr.u32 	%r284, %r267, 10;
	xor.b32  	%r285, %r283, %r284;
	add.s32 	%r286, %r285, %r221;
	shf.l.wrap.b32 	%r287, %r133, %r133, 25;
	shf.l.wrap.b32 	%r288, %r131, %r133, 14;
	xor.b32  	%r289, %r287, %r288;
	shr.u32 	%r290, %r133, 3;
	xor.b32  	%r291, %r289, %r290;
	add.s32 	%r292, %r286, %r125;
	add.s32 	%r293, %r292, %r291;
	shf.l.wrap.b32 	%r294, %r280, %r280, 15;
	shf.l.wrap.b32 	%r295, %r280, %r280, 13;
	xor.b32  	%r296, %r294, %r295;
	shr.u32 	%r297, %r280, 10;
	xor.b32  	%r298, %r296, %r297;
	add.s32 	%r299, %r298, %r50;
	shf.l.wrap.b32 	%r300, %r141, %r141, 25;
	shf.l.wrap.b32 	%r301, %r139, %r141, 14;
	xor.b32  	%r302, %r300, %r301;
	shr.u32 	%r303, %r141, 3;
	xor.b32  	%r304, %r302, %r303;
	add.s32 	%r305, %r299, %r133;
	add.s32 	%r306, %r305, %r304;
	shf.l.wrap.b32 	%r307, %r293, %r293, 15;
	shf.l.wrap.b32 	%r308, %r293, %r293, 13;
	xor.b32  	%r309, %r307, %r308;
	shr.u32 	%r310, %r293, 10;
	xor.b32  	%r311, %r309, %r310;
	add.s32 	%r312, %r311, %r230;
	shf.l.wrap.b32 	%r313, %r149, %r149, 25;
	shf.l.wrap.b32 	%r314, %r147, %r149, 14;
	xor.b32  	%r315, %r313, %r314;
	shr.u32 	%r316, %r149, 3;
	xor.b32  	%r317, %r315, %r316;
	add.s32 	%r318, %r312, %r141;
	add.s32 	%r319, %r318, %r317;
	shf.l.wrap.b32 	%r320, %r306, %r306, 15;
	shf.l.wrap.b32 	%r321, %r306, %r306, 13;
	xor.b32  	%r322, %r320, %r321;
	shr.u32 	%r323, %r306, 10;
	xor.b32  	%r324, %r322, %r323;
	add.s32 	%r325, %r324, %r241;
	shf.l.wrap.b32 	%r326, %r173, %r173, 25;
	shf.l.wrap.b32 	%r327, %r171, %r173, 14;
	xor.b32  	%r328, %r326, %r327;
	shr.u32 	%r329, %r173, 3;
	xor.b32  	%r330, %r328, %r329;
	add.s32 	%r331, %r325, %r149;
	add.s32 	%r332, %r331, %r330;
	st.local.v4.u32 	[%rd51+80], {%r293, %r306, %r319, %r332};
	shf.l.wrap.b32 	%r333, %r319, %r319, 15;
	shf.l.wrap.b32 	%r334, %r319, %r319, 13;
	xor.b32  	%r335, %r333, %r334;
	shr.u32 	%r336, %r319, 10;
	xor.b32  	%r337, %r335, %r336;
	add.s32 	%r338, %r337, %r254;
	shf.l.wrap.b32 	%r339, %r181, %r181, 25;
	shf.l.wrap.b32 	%r340, %r179, %r181, 14;
	xor.b32  	%r341, %r339, %r340;
	shr.u32 	%r342, %r181, 3;
	xor.b32  	%r343, %r341, %r342;
	add.s32 	%r344, %r338, %r173;
	add.s32 	%r345, %r344, %r343;
	shf.l.wrap.b32 	%r346, %r332, %r332, 15;
	shf.l.wrap.b32 	%r347, %r332, %r332, 13;
	xor.b32  	%r348, %r346, %r347;
	shr.u32 	%r349, %r332, 10;
	xor.b32  	%r350, %r348, %r349;
	add.s32 	%r351, %r350, %r267;
	shf.l.wrap.b32 	%r352, %r189, %r189, 25;
	shf.l.wrap.b32 	%r353, %r187, %r189, 14;
	xor.b32  	%r354, %r352, %r353;
	shr.u32 	%r355, %r189, 3;
	xor.b32  	%r356, %r354, %r355;
	add.s32 	%r357, %r351, %r181;
	add.s32 	%r358, %r357, %r356;
	shf.l.wrap.b32 	%r359, %r345, %r345, 15;
	shf.l.wrap.b32 	%r360, %r345, %r345, 13;
	xor.b32  	%r361, %r359, %r360;
	shr.u32 	%r362, %r345, 10;
	xor.b32  	%r363, %r361, %r362;
	add.s32 	%r364, %r363, %r280;
	shf.l.wrap.b32 	%r365, %r197, %r197, 25;
	shf.l.wrap.b32 	%r366, %r195, %r197, 14;
	xor.b32  	%r367, %r365, %r366;
	shr.u32 	%r368, %r197, 3;
	xor.b32  	%r369, %r367, %r368;
	add.s32 	%r370, %r364, %r189;
	add.s32 	%r371, %r370, %r369;
	shf.l.wrap.b32 	%r372, %r358, %r358, 15;
	shf.l.wrap.b32 	%r373, %r358, %r358, 13;
	xor.b32  	%r374, %r372, %r373;
	shr.u32 	%r375, %r358, 10;
	xor.b32  	%r376, %r374, %r375;
	add.s32 	%r377, %r376, %r293;
	shf.l.wrap.b32 	%r378, %r213, %r213, 25;
	shf.l.wrap.b32 	%r379, %r211, %r213, 14;
	xor.b32  	%r380, %r378, %r379;
	shr.u32 	%r381, %r213, 3;
	xor.b32  	%r382, %r380, %r381;
	add.s32 	%r383, %r377, %r197;
	add.s32 	%r384, %r383, %r382;
	st.local.v4.u32 	[%rd51+96], {%r345, %r358, %r371, %r384};
	shf.l.wrap.b32 	%r385, %r371, %r371, 15;
	shf.l.wrap.b32 	%r386, %r371, %r371, 13;
	xor.b32  	%r387, %r385, %r386;
	shr.u32 	%r388, %r371, 10;
	xor.b32  	%r389, %r387, %r388;
	add.s32 	%r390, %r389, %r306;
	shf.l.wrap.b32 	%r391, %r221, %r221, 25;
	shf.l.wrap.b32 	%r392, %r219, %r221, 14;
	xor.b32  	%r393, %r391, %r392;
	shr.u32 	%r394, %r221, 3;
	xor.b32  	%r395, %r393, %r394;
	add.s32 	%r396, %r390, %r213;
	add.s32 	%r397, %r396, %r395;
	shf.l.wrap.b32 	%r398, %r384, %r384, 15;
	shf.l.wrap.b32 	%r399, %r384, %r384, 13;
	xor.b32  	%r400, %r398, %r399;
	shr.u32 	%r401, %r384, 10;
	xor.b32  	%r402, %r400, %r401;
	add.s32 	%r403, %r402, %r319;
	shl.b32 	%r404, %r50, 25;
	shl.b32 	%r405, %r50, 14;
	or.b32  	%r406, %r404, %r405;
	add.s32 	%r407, %r403, %r221;
	add.s32 	%r408, %r407, %r406;
	shf.l.wrap.b32 	%r409, %r397, %r397, 15;
	shf.l.wrap.b32 	%r410, %r397, %r397, 13;
	xor.b32  	%r411, %r409, %r410;
	shr.u32 	%r412, %r397, 10;
	xor.b32  	%r413, %r411, %r412;
	add.s32 	%r414, %r413, %r332;
	shf.l.wrap.b32 	%r415, %r230, %r44, 25;
	shf.l.wrap.b32 	%r416, %r225, %r230, 14;
	xor.b32  	%r417, %r415, %r416;
	shr.u32 	%r418, %r230, 3;
	xor.b32  	%r419, %r417, %r418;
	add.s32 	%r420, %r414, %r50;
	add.s32 	%r421, %r420, %r419;
	shf.l.wrap.b32 	%r422, %r408, %r408, 15;
	shf.l.wrap.b32 	%r423, %r408, %r408, 13;
	xor.b32  	%r424, %r422, %r423;
	shr.u32 	%r425, %r408, 10;
	xor.b32  	%r426, %r424, %r425;
	add.s32 	%r427, %r426, %r345;
	shf.l.wrap.b32 	%r428, %r241, %r241, 25;
	shf.l.wrap.b32 	%r429, %r241, %r241, 14;
	xor.b32  	%r430, %r428, %r429;
	shr.u32 	%r431, %r241, 3;
	xor.b32  	%r432, %r430, %r431;
	add.s32 	%r433, %r427, %r230;
	add.s32 	%r434, %r433, %r432;
	st.local.v4.u32 	[%rd51+112], {%r397, %r408, %r421, %r434};
	shf.l.wrap.b32 	%r435, %r421, %r421, 15;
	shf.l.wrap.b32 	%r436, %r421, %r421, 13;
	xor.b32  	%r437, %r435, %r436;
	shr.u32 	%r438, %r421, 10;
	xor.b32  	%r439, %r437, %r438;
	add.s32 	%r440, %r439, %r358;
	shf.l.wrap.b32 	%r441, %r254, %r254, 25;
	shf.l.wrap.b32 	%r442, %r254, %r254, 14;
	xor.b32  	%r443, %r441, %r442;
	shr.u32 	%r444, %r254, 3;
	xor.b32  	%r445, %r443, %r444;
	add.s32 	%r446, %r440, %r241;
	add.s32 	%r447, %r446, %r445;
	shf.l.wrap.b32 	%r448, %r434, %r434, 15;
	shf.l.wrap.b32 	%r449, %r434, %r434, 13;
	xor.b32  	%r450, %r448, %r449;
	shr.u32 	%r451, %r434, 10;
	xor.b32  	%r452, %r450, %r451;
	add.s32 	%r453, %r452, %r371;
	shf.l.wrap.b32 	%r454, %r267, %r267, 25;
	shf.l.wrap.b32 	%r455, %r267, %r267, 14;
	xor.b32  	%r456, %r454, %r455;
	shr.u32 	%r457, %r267, 3;
	xor.b32  	%r458, %r456, %r457;
	add.s32 	%r459, %r453, %r254;
	add.s32 	%r460, %r459, %r458;
	shf.l.wrap.b32 	%r461, %r447, %r447, 15;
	shf.l.wrap.b32 	%r462, %r447, %r447, 13;
	xor.b32  	%r463, %r461, %r462;
	shr.u32 	%r464, %r447, 10;
	xor.b32  	%r465, %r463, %r464;
	add.s32 	%r466, %r465, %r384;
	shf.l.wrap.b32 	%r467, %r280, %r280, 25;
	shf.l.wrap.b32 	%r468, %r280, %r280, 14;
	xor.b32  	%r469, %r467, %r468;
	shr.u32 	%r470, %r280, 3;
	xor.b32  	%r471, %r469, %r470;
	add.s32 	%r472, %r466, %r267;
	add.s32 	%r473, %r472, %r471;
	shf.l.wrap.b32 	%r474, %r460, %r460, 15;
	shf.l.wrap.b32 	%r475, %r460, %r460, 13;
	xor.b32  	%r476, %r474, %r475;
	shr.u32 	%r477, %r460, 10;
	xor.b32  	%r478, %r476, %r477;
	add.s32 	%r479, %r478, %r397;
	shf.l.wrap.b32 	%r480, %r293, %r293, 25;
	shf.l.wrap.b32 	%r481, %r293, %r293, 14;
	xor.b32  	%r482, %r480, %r481;
	shr.u32 	%r483, %r293, 3;
	xor.b32  	%r484, %r482, %r483;
	add.s32 	%r485, %r479, %r280;
	add.s32 	%r486, %r485, %r484;
	st.local.v4.u32 	[%rd51+128], {%r447, %r460, %r473, %r486};
	shf.l.wrap.b32 	%r487, %r473, %r473, 15;
	shf.l.wrap.b32 	%r488, %r473, %r473, 13;
	xor.b32  	%r489, %r487, %r488;
	shr.u32 	%r490, %r473, 10;
	xor.b32  	%r491, %r489, %r490;
	add.s32 	%r492, %r491, %r408;
	shf.l.wrap.b32 	%r493, %r306, %r306, 25;
	shf.l.wrap.b32 	%r494, %r306, %r306, 14;
	xor.b32  	%r495, %r493, %r494;
	shr.u32 	%r496, %r306, 3;
	xor.b32  	%r497, %r495, %r496;
	add.s32 	%r498, %r492, %r293;
	add.s32 	%r499, %r498, %r497;
	shf.l.wrap.b32 	%r500, %r486, %r486, 15;
	shf.l.wrap.b32 	%r501, %r486, %r486, 13;
	xor.b32  	%r502, %r500, %r501;
	shr.u32 	%r503, %r486, 10;
	xor.b32  	%r504, %r502, %r503;
	add.s32 	%r505, %r504, %r421;
	shf.l.wrap.b32 	%r506, %r319, %r319, 25;
	shf.l.wrap.b32 	%r507, %r319, %r319, 14;
	xor.b32  	%r508, %r506, %r507;
	shr.u32 	%r509, %r319, 3;
	xor.b32  	%r510, %r508, %r509;
	add.s32 	%r511, %r505, %r306;
	add.s32 	%r512, %r511, %r510;
	shf.l.wrap.b32 	%r513, %r499, %r499, 15;
	shf.l.wrap.b32 	%r514, %r499, %r499, 13;
	xor.b32  	%r515, %r513, %r514;
	shr.u32 	%r516, %r499, 10;
	xor.b32  	%r517, %r515, %r516;
	add.s32 	%r518, %r517, %r434;
	shf.l.wrap.b32 	%r519, %r332, %r332, 25;
	shf.l.wrap.b32 	%r520, %r332, %r332, 14;
	xor.b32  	%r521, %r519, %r520;
	shr.u32 	%r522, %r332, 3;
	xor.b32  	%r523, %r521, %r522;
	add.s32 	%r524, %r518, %r319;
	add.s32 	%r525, %r524, %r523;
	shf.l.wrap.b32 	%r526, %r512, %r512, 15;
	shf.l.wrap.b32 	%r527, %r512, %r512, 13;
	xor.b32  	%r528, %r526, %r527;
	shr.u32 	%r529, %r512, 10;
	xor.b32  	%r530, %r528, %r529;
	add.s32 	%r531, %r530, %r447;
	shf.l.wrap.b32 	%r532, %r345, %r345, 25;
	shf.l.wrap.b32 	%r533, %r345, %r345, 14;
	xor.b32  	%r534, %r532, %r533;
	shr.u32 	%r535, %r345, 3;
	xor.b32  	%r536, %r534, %r535;
	add.s32 	%r537, %r531, %r332;
	add.s32 	%r538, %r537, %r536;
	st.local.v4.u32 	[%rd51+144], {%r499, %r512, %r525, %r538};
	shf.l.wrap.b32 	%r539, %r525, %r525, 15;
	shf.l.wrap.b32 	%r540, %r525, %r525, 13;
	xor.b32  	%r541, %r539, %r540;
	shr.u32 	%r542, %r525, 10;
	xor.b32  	%r543, %r541, %r542;
	add.s32 	%r544, %r543, %r460;
	shf.l.wrap.b32 	%r545, %r358, %r358, 25;
	shf.l.wrap.b32 	%r546, %r358, %r358, 14;
	xor.b32  	%r547, %r545, %r546;
	shr.u32 	%r548, %r358, 3;
	xor.b32  	%r549, %r547, %r548;
	add.s32 	%r550, %r544, %r345;
	add.s32 	%r551, %r550, %r549;
	shf.l.wrap.b32 	%r552, %r538, %r538, 15;
	shf.l.wrap.b32 	%r553, %r538, %r538, 13;
	xor.b32  	%r554, %r552, %r553;
	shr.u32 	%r555, %r538, 10;
	xor.b32  	%r556, %r554, %r555;
	add.s32 	%r557, %r556, %r473;
	shf.l.wrap.b32 	%r558, %r371, %r371, 25;
	shf.l.wrap.b32 	%r559, %r371, %r371, 14;
	xor.b32  	%r560, %r558, %r559;
	shr.u32 	%r561, %r371, 3;
	xor.b32  	%r562, %r560, %r561;
	add.s32 	%r563, %r557, %r358;
	add.s32 	%r564, %r563, %r562;
	shf.l.wrap.b32 	%r565, %r551, %r551, 15;
	shf.l.wrap.b32 	%r566, %r551, %r551, 13;
	xor.b32  	%r567, %r565, %r566;
	shr.u32 	%r568, %r551, 10;
	xor.b32  	%r569, %r567, %r568;
	add.s32 	%r570, %r569, %r486;
	shf.l.wrap.b32 	%r571, %r384, %r384, 25;
	shf.l.wrap.b32 	%r572, %r384, %r384, 14;
	xor.b32  	%r573, %r571, %r572;
	shr.u32 	%r574, %r384, 3;
	xor.b32  	%r575, %r573, %r574;
	add.s32 	%r576, %r570, %r371;
	add.s32 	%r577, %r576, %r575;
	shf.l.wrap.b32 	%r578, %r564, %r564, 15;
	shf.l.wrap.b32 	%r579, %r564, %r564, 13;
	xor.b32  	%r580, %r578, %r579;
	shr.u32 	%r581, %r564, 10;
	xor.b32  	%r582, %r580, %r581;
	add.s32 	%r583, %r582, %r499;
	shf.l.wrap.b32 	%r584, %r397, %r397, 25;
	shf.l.wrap.b32 	%r585, %r397, %r397, 14;
	xor.b32  	%r586, %r584, %r585;
	shr.u32 	%r587, %r397, 3;
	xor.b32  	%r588, %r586, %r587;
	add.s32 	%r589, %r583, %r384;
	add.s32 	%r590, %r589, %r588;
	st.local.v4.u32 	[%rd51+160], {%r551, %r564, %r577, %r590};
	shf.l.wrap.b32 	%r591, %r577, %r577, 15;
	shf.l.wrap.b32 	%r592, %r577, %r577, 13;
	xor.b32  	%r593, %r591, %r592;
	shr.u32 	%r594, %r577, 10;
	xor.b32  	%r595, %r593, %r594;
	add.s32 	%r596, %r595, %r512;
	shf.l.wrap.b32 	%r597, %r408, %r408, 25;
	shf.l.wrap.b32 	%r598, %r408, %r408, 14;
	xor.b32  	%r599, %r597, %r598;
	shr.u32 	%r600, %r408, 3;
	xor.b32  	%r601, %r599, %r600;
	add.s32 	%r602, %r596, %r397;
	add.s32 	%r603, %r602, %r601;
	shf.l.wrap.b32 	%r604, %r590, %r590, 15;
	shf.l.wrap.b32 	%r605, %r590, %r590, 13;
	xor.b32  	%r606, %r604, %r605;
	shr.u32 	%r607, %r590, 10;
	xor.b32  	%r608, %r606, %r607;
	add.s32 	%r609, %r608, %r525;
	shf.l.wrap.b32 	%r610, %r421, %r421, 25;
	shf.l.wrap.b32 	%r611, %r421, %r421, 14;
	xor.b32  	%r612, %r610, %r611;
	shr.u32 	%r613, %r421, 3;
	xor.b32  	%r614, %r612, %r613;
	add.s32 	%r615, %r609, %r408;
	add.s32 	%r616, %r615, %r614;
	shf.l.wrap.b32 	%r617, %r603, %r603, 15;
	shf.l.wrap.b32 	%r618, %r603, %r603, 13;
	xor.b32  	%r619, %r617, %r618;
	shr.u32 	%r620, %r603, 10;
	xor.b32  	%r621, %r619, %r620;
	add.s32 	%r622, %r621, %r538;
	shf.l.wrap.b32 	%r623, %r434, %r434, 25;
	shf.l.wrap.b32 	%r624, %r434, %r434, 14;
	xor.b32  	%r625, %r623, %r624;
	shr.u32 	%r626, %r434, 3;
	xor.b32  	%r627, %r625, %r626;
	add.s32 	%r628, %r622, %r421;
	add.s32 	%r629, %r628, %r627;
	shf.l.wrap.b32 	%r630, %r616, %r616, 15;
	shf.l.wrap.b32 	%r631, %r616, %r616, 13;
	xor.b32  	%r632, %r630, %r631;
	shr.u32 	%r633, %r616, 10;
	xor.b32  	%r634, %r632, %r633;
	add.s32 	%r635, %r634, %r551;
	shf.l.wrap.b32 	%r636, %r447, %r447, 25;
	shf.l.wrap.b32 	%r637, %r447, %r447, 14;
	xor.b32  	%r638, %r636, %r637;
	shr.u32 	%r639, %r447, 3;
	xor.b32  	%r640, %r638, %r639;
	add.s32 	%r641, %r635, %r434;
	add.s32 	%r642, %r641, %r640;
	st.local.v4.u32 	[%rd51+176], {%r603, %r616, %r629, %r642};
	shf.l.wrap.b32 	%r643, %r629, %r629, 15;
	shf.l.wrap.b32 	%r644, %r629, %r629, 13;
	xor.b32  	%r645, %r643, %r644;
	shr.u32 	%r646, %r629, 10;
	xor.b32  	%r647, %r645, %r646;
	add.s32 	%r648, %r647, %r564;
	shf.l.wrap.b32 	%r649, %r460, %r460, 25;
	shf.l.wrap.b32 	%r650, %r460, %r460, 14;
	xor.b32  	%r651, %r649, %r650;
	shr.u32 	%r652, %r460, 3;
	xor.b32  	%r653, %r651, %r652;
	add.s32 	%r654, %r648, %r447;
	add.s32 	%r655, %r654, %r653;
	shf.l.wrap.b32 	%r656, %r642, %r642, 15;
	shf.l.wrap.b32 	%r657, %r642, %r642, 13;
	xor.b32  	%r658, %r656, %r657;
	shr.u32 	%r659, %r642, 10;
	xor.b32  	%r660, %r658, %r659;
	add.s32 	%r661, %r660, %r577;
	shf.l.wrap.b32 	%r662, %r473, %r473, 25;
	shf.l.wrap.b32 	%r663, %r473, %r473, 14;
	xor.b32  	%r664, %r662, %r663;
	shr.u32 	%r665, %r473, 3;
	xor.b32  	%r666, %r664, %r665;
	add.s32 	%r667, %r661, %r460;
	add.s32 	%r668, %r667, %r666;
	shf.l.wrap.b32 	%r669, %r655, %r655, 15;
	shf.l.wrap.b32 	%r670, %r655, %r655, 13;
	xor.b32  	%r671, %r669, %r670;
	shr.u32 	%r672, %r655, 10;
	xor.b32  	%r673, %r671, %r672;
	add.s32 	%r674, %r673, %r590;
	shf.l.wrap.b32 	%r675, %r486, %r486, 25;
	shf.l.wrap.b32 	%r676, %r486, %r486, 14;
	xor.b32  	%r677, %r675, %r676;
	shr.u32 	%r678, %r486, 3;
	xor.b32  	%r679, %r677, %r678;
	add.s32 	%r680, %r674, %r473;
	add.s32 	%r681, %r680, %r679;
	shf.l.wrap.b32 	%r682, %r668, %r668, 15;
	shf.l.wrap.b32 	%r683, %r668, %r668, 13;
	xor.b32  	%r684, %r682, %r683;
	shr.u32 	%r685, %r668, 10;
	xor.b32  	%r686, %r684, %r685;
	add.s32 	%r687, %r686, %r603;
	shf.l.wrap.b32 	%r688, %r499, %r499, 25;
	shf.l.wrap.b32 	%r689, %r499, %r499, 14;
	xor.b32  	%r690, %r688, %r689;
	shr.u32 	%r691, %r499, 3;
	xor.b32  	%r692, %r690, %r691;
	add.s32 	%r693, %r687, %r486;
	add.s32 	%r694, %r693, %r692;
	st.local.v4.u32 	[%rd51+192], {%r655, %r668, %r681, %r694};
	shf.l.wrap.b32 	%r695, %r681, %r681, 15;
	shf.l.wrap.b32 	%r696, %r681, %r681, 13;
	xor.b32  	%r697, %r695, %r696;
	shr.u32 	%r698, %r681, 10;
	xor.b32  	%r699, %r697, %r698;
	add.s32 	%r700, %r699, %r616;
	shf.l.wrap.b32 	%r701, %r512, %r512, 25;
	shf.l.wrap.b32 	%r702, %r512, %r512, 14;
	xor.b32  	%r703, %r701, %r702;
	shr.u32 	%r704, %r512, 3;
	xor.b32  	%r705, %r703, %r704;
	add.s32 	%r706, %r700, %r499;
	add.s32 	%r707, %r706, %r705;
	shf.l.wrap.b32 	%r708, %r694, %r694, 15;
	shf.l.wrap.b32 	%r709, %r694, %r694, 13;
	xor.b32  	%r710, %r708, %r709;
	shr.u32 	%r711, %r694, 10;
	xor.b32  	%r712, %r710, %r711;
	add.s32 	%r713, %r712, %r629;
	shf.l.wrap.b32 	%r714, %r525, %r525, 25;
	shf.l.wrap.b32 	%r715, %r525, %r525, 14;
	xor.b32  	%r716, %r714, %r715;
	shr.u32 	%r717, %r525, 3;
	xor.b32  	%r718, %r716, %r717;
	add.s32 	%r719, %r713, %r512;
	add.s32 	%r720, %r719, %r718;
	shf.l.wrap.b32 	%r721, %r707, %r707, 15;
	shf.l.wrap.b32 	%r722, %r707, %r707, 13;
	xor.b32  	%r723, %r721, %r722;
	shr.u32 	%r724, %r707, 10;
	xor.b32  	%r725, %r723, %r724;
	add.s32 	%r726, %r725, %r642;
	shf.l.wrap.b32 	%r727, %r538, %r538, 25;
	shf.l.wrap.b32 	%r728, %r538, %r538, 14;
	xor.b32  	%r729, %r727, %r728;
	shr.u32 	%r730, %r538, 3;
	xor.b32  	%r731, %r729, %r730;
	add.s32 	%r732, %r726, %r525;
	add.s32 	%r733, %r732, %r731;
	shf.l.wrap.b32 	%r734, %r720, %r720, 15;
	shf.l.wrap.b32 	%r735, %r720, %r720, 13;
	xor.b32  	%r736, %r734, %r735;
	shr.u32 	%r737, %r720, 10;
	xor.b32  	%r738, %r736, %r737;
	add.s32 	%r739, %r738, %r655;
	shf.l.wrap.b32 	%r740, %r551, %r551, 25;
	shf.l.wrap.b32 	%r741, %r551, %r551, 14;
	xor.b32  	%r742, %r740, %r741;
	shr.u32 	%r743, %r551, 3;
	xor.b32  	%r744, %r742, %r743;
	add.s32 	%r745, %r739, %r538;
	add.s32 	%r746, %r745, %r744;
	st.local.v4.u32 	[%rd51+208], {%r707, %r720, %r733, %r746};
	shf.l.wrap.b32 	%r747, %r733, %r733, 15;
	shf.l.wrap.b32 	%r748, %r733, %r733, 13;
	xor.b32  	%r749, %r747, %r748;
	shr.u32 	%r750, %r733, 10;
	xor.b32  	%r751, %r749, %r750;
	add.s32 	%r752, %r751, %r668;
	shf.l.wrap.b32 	%r753, %r564, %r564, 25;
	shf.l.wrap.b32 	%r754, %r564, %r564, 14;
	xor.b32  	%r755, %r753, %r754;
	shr.u32 	%r756, %r564, 3;
	xor.b32  	%r757, %r755, %r756;
	add.s32 	%r758, %r752, %r551;
	add.s32 	%r759, %r758, %r757;
	shf.l.wrap.b32 	%r760, %r746, %r746, 15;
	shf.l.wrap.b32 	%r761, %r746, %r746, 13;
	xor.b32  	%r762, %r760, %r761;
	shr.u32 	%r763, %r746, 10;
	xor.b32  	%r764, %r762, %r763;
	add.s32 	%r765, %r764, %r681;
	shf.l.wrap.b32 	%r766, %r577, %r577, 25;
	shf.l.wrap.b32 	%r767, %r577, %r577, 14;
	xor.b32  	%r768, %r766, %r767;
	shr.u32 	%r769, %r577, 3;
	xor.b32  	%r770, %r768, %r769;
	add.s32 	%r771, %r765, %r564;
	add.s32 	%r772, %r771, %r770;
	shf.l.wrap.b32 	%r773, %r759, %r759, 15;
	shf.l.wrap.b32 	%r774, %r759, %r759, 13;
	xor.b32  	%r775, %r773, %r774;
	shr.u32 	%r776, %r759, 10;
	xor.b32  	%r777, %r775, %r776;
	add.s32 	%r778, %r777, %r694;
	shf.l.wrap.b32 	%r779, %r590, %r590, 25;
	shf.l.wrap.b32 	%r780, %r590, %r590, 14;
	xor.b32  	%r781, %r779, %r780;
	shr.u32 	%r782, %r590, 3;
	xor.b32  	%r783, %r781, %r782;
	add.s32 	%r784, %r778, %r577;
	add.s32 	%r785, %r784, %r783;
	shf.l.wrap.b32 	%r786, %r772, %r772, 15;
	shf.l.wrap.b32 	%r787, %r772, %r772, 13;
	xor.b32  	%r788, %r786, %r787;
	shr.u32 	%r789, %r772, 10;
	xor.b32  	%r790, %r788, %r789;
	add.s32 	%r791, %r790, %r707;
	shf.l.wrap.b32 	%r792, %r603, %r603, 25;
	shf.l.wrap.b32 	%r793, %r603, %r603, 14;
	xor.b32  	%r794, %r792, %r793;
	shr.u32 	%r795, %r603, 3;
	xor.b32  	%r796, %r794, %r795;
	add.s32 	%r797, %r791, %r590;
	add.s32 	%r798, %r797, %r796;
	st.local.v4.u32 	[%rd51+224], {%r759, %r772, %r785, %r798};
	shf.l.wrap.b32 	%r799, %r785, %r785, 15;
	shf.l.wrap.b32 	%r800, %r785, %r785, 13;
	xor.b32  	%r801, %r799, %r800;
	shr.u32 	%r802, %r785, 10;
	xor.b32  	%r803, %r801, %r802;
	add.s32 	%r804, %r803, %r720;
	shf.l.wrap.b32 	%r805, %r616, %r616, 25;
	shf.l.wrap.b32 	%r806, %r616, %r616, 14;
	xor.b32  	%r807, %r805, %r806;
	shr.u32 	%r808, %r616, 3;
	xor.b32  	%r809, %r807, %r808;
	add.s32 	%r810, %r804, %r603;
	add.s32 	%r811, %r810, %r809;
	shf.l.wrap.b32 	%r812, %r798, %r798, 15;
	shf.l.wrap.b32 	%r813, %r798, %r798, 13;
	xor.b32  	%r814, %r812, %r813;
	shr.u32 	%r815, %r798, 10;
	xor.b32  	%r816, %r814, %r815;
	add.s32 	%r817, %r816, %r733;
	shf.l.wrap.b32 	%r818, %r629, %r629, 25;
	shf.l.wrap.b32 	%r819, %r629, %r629, 14;
	xor.b32  	%r820, %r818, %r819;
	shr.u32 	%r821, %r629, 3;
	xor.b32  	%r822, %r820, %r821;
	add.s32 	%r823, %r817, %r616;
	add.s32 	%r824, %r823, %r822;
	shf.l.wrap.b32 	%r825, %r811, %r811, 15;
	shf.l.wrap.b32 	%r826, %r811, %r811, 13;
	xor.b32  	%r827, %r825, %r826;
	shr.u32 	%r828, %r811, 10;
	xor.b32  	%r829, %r827, %r828;
	add.s32 	%r830, %r829, %r746;
	shf.l.wrap.b32 	%r831, %r642, %r642, 25;
	shf.l.wrap.b32 	%r832, %r642, %r642, 14;
	xor.b32  	%r833, %r831, %r832;
	shr.u32 	%r834, %r642, 3;
	xor.b32  	%r835, %r833, %r834;
	add.s32 	%r836, %r830, %r629;
	add.s32 	%r837, %r836, %r835;
	shf.l.wrap.b32 	%r838, %r824, %r824, 15;
	shf.l.wrap.b32 	%r839, %r824, %r824, 13;
	xor.b32  	%r840, %r838, %r839;
	shr.u32 	%r841, %r824, 10;
	xor.b32  	%r842, %r840, %r841;
	add.s32 	%r843, %r842, %r759;
	shf.l.wrap.b32 	%r844, %r655, %r655, 25;
	shf.l.wrap.b32 	%r845, %r655, %r655, 14;
	xor.b32  	%r846, %r844, %r845;
	shr.u32 	%r847, %r655, 3;
	xor.b32  	%r848, %r846, %r847;
	add.s32 	%r849, %r843, %r642;
	add.s32 	%r850, %r849, %r848;
	st.local.v4.u32 	[%rd51+240], {%r811, %r824, %r837, %r850};
	mov.u64 	%rd58, _ZN34_INTERNAL_949737db_4_k_cu_7fb9b1988collider3gpu1KE;
	add.s64 	%rd67, %rd58, 16;
	mov.u32 	%r1092, %r9;
	mov.u32 	%r1093, %r2;
	mov.u32 	%r1094, %r3;
	mov.u32 	%r1095, %r4;
	mov.u32 	%r1096, %r5;
	mov.u32 	%r1097, %r6;
	mov.u32 	%r1098, %r7;
	mov.u32 	%r1099, %r8;
$L__BB0_9:
	.pragma "nounroll";
	shf.l.wrap.b32 	%r851, %r1096, %r1096, 26;
	shf.l.wrap.b32 	%r852, %r1096, %r1096, 21;
	xor.b32  	%r853, %r851, %r852;
	shf.l.wrap.b32 	%r854, %r1096, %r1096, 7;
	xor.b32  	%r855, %r853, %r854;
	and.b32  	%r856, %r1096, %r1097;
	not.b32 	%r857, %r1096;
	and.b32  	%r858, %r1098, %r857;
	or.b32  	%r859, %r856, %r858;
	ld.const.u32 	%r860, [%rd67+-16];
	ld.local.v4.u32 	{%r861, %r862, %r863, %r864}, [%rd66+-16];
	add.s32 	%r865, %r859, %r1099;
	add.s32 	%r866, %r865, %r855;
	add.s32 	%r867, %r866, %r860;
	add.s32 	%r868, %r867, %r861;
	shf.l.wrap.b32 	%r869, %r1092, %r1092, 30;
	shf.l.wrap.b32 	%r870, %r1092, %r1092, 19;
	xor.b32  	%r871, %r869, %r870;
	shf.l.wrap.b32 	%r872, %r1092, %r1092, 10;
	xor.b32  	%r873, %r871, %r872;
	xor.b32  	%r874, %r1093, %r1094;
	and.b32  	%r875, %r1092, %r874;
	and.b32  	%r876, %r1093, %r1094;
	xor.b32  	%r877, %r875, %r876;
	add.s32 	%r878, %r873, %r877;
	add.s32 	%r879, %r868, %r1095;
	add.s32 	%r880, %r878, %r868;
	shf.l.wrap.b32 	%r881, %r879, %r879, 26;
	shf.l.wrap.b32 	%r882, %r879, %r879, 21;
	xor.b32  	%r883, %r881, %r882;
	shf.l.wrap.b32 	%r884, %r879, %r879, 7;
	xor.b32  	%r885, %r883, %r884;
	and.b32  	%r886, %r879, %r1096;
	not.b32 	%r887, %r879;
	and.b32  	%r888, %r1097, %r887;
	or.b32  	%r889, %r886, %r888;
	ld.const.u32 	%r890, [%rd67+-12];
	add.s32 	%r891, %r889, %r1098;
	add.s32 	%r892, %r891, %r885;
	add.s32 	%r893, %r892, %r890;
	add.s32 	%r894, %r893, %r862;
	shf.l.wrap.b32 	%r895, %r880, %r880, 30;
	shf.l.wrap.b32 	%r896, %r880, %r880, 19;
	xor.b32  	%r897, %r895, %r896;
	shf.l.wrap.b32 	%r898, %r880, %r880, 10;
	xor.b32  	%r899, %r897, %r898;
	xor.b32  	%r900, %r1092, %r1093;
	and.b32  	%r901, %r880, %r900;
	and.b32  	%r902, %r1092, %r1093;
	xor.b32  	%r903, %r901, %r902;
	add.s32 	%r904, %r899, %r903;
	add.s32 	%r905, %r894, %r1094;
	add.s32 	%r906, %r904, %r894;
	shf.l.wrap.b32 	%r907, %r905, %r905, 26;
	shf.l.wrap.b32 	%r908, %r905, %r905, 21;
	xor.b32  	%r909, %r907, %r908;
	shf.l.wrap.b32 	%r910, %r905, %r905, 7;
	xor.b32  	%r911, %r909, %r910;
	and.b32  	%r912, %r905, %r879;
	not.b32 	%r913, %r905;
	and.b32  	%r914, %r1096, %r913;
	or.b32  	%r915, %r912, %r914;
	ld.const.u32 	%r916, [%rd67+-8];
	add.s32 	%r917, %r915, %r1097;
	add.s32 	%r918, %r917, %r911;
	add.s32 	%r919, %r918, %r916;
	add.s32 	%r920, %r919, %r863;
	shf.l.wrap.b32 	%r921, %r906, %r906, 30;
	shf.l.wrap.b32 	%r922, %r906, %r906, 19;
	xor.b32  	%r923, %r921, %r922;
	shf.l.wrap.b32 	%r924, %r906, %r906, 10;
	xor.b32  	%r925, %r923, %r924;
	xor.b32  	%r926, %r880, %r1092;
	and.b32  	%r927, %r906, %r926;
	and.b32  	%r928, %r880, %r1092;
	xor.b32  	%r929, %r927, %r928;
	add.s32 	%r930, %r925, %r929;
	add.s32 	%r931, %r920, %r1093;
	add.s32 	%r932, %r930, %r920;
	shf.l.wrap.b32 	%r933, %r931, %r931, 26;
	shf.l.wrap.b32 	%r934, %r931, %r931, 21;
	xor.b32  	%r935, %r933, %r934;
	shf.l.wrap.b32 	%r936, %r931, %r931, 7;
	xor.b32  	%r937, %r935, %r936;
	and.b32  	%r938, %r931, %r905;
	not.b32 	%r939, %r931;
	and.b32  	%r940, %r879, %r939;
	or.b32  	%r941, %r938, %r940;
	ld.const.u32 	%r942, [%rd67+-4];
	add.s32 	%r943, %r941, %r1096;
	add.s32 	%r944, %r943, %r937;
	add.s32 	%r945, %r944, %r942;
	add.s32 	%r946, %r945, %r864;
	shf.l.wrap.b32 	%r947, %r932, %r932, 30;
	shf.l.wrap.b32 	%r948, %r932, %r932, 19;
	xor.b32  	%r949, %r947, %r948;
	shf.l.wrap.b32 	%r950, %r932, %r932, 10;
	xor.b32  	%r951, %r949, %r950;
	xor.b32  	%r952, %r906, %r880;
	and.b32  	%r953, %r932, %r952;
	and.b32  	%r954, %r906, %r880;
	xor.b32  	%r955, %r953, %r954;
	add.s32 	%r956, %r951, %r955;
	add.s32 	%r957, %r946, %r1092;
	add.s32 	%r958, %r956, %r946;
	shf.l.wrap.b32 	%r959, %r957, %r957, 26;
	shf.l.wrap.b32 	%r960, %r957, %r957, 21;
	xor.b32  	%r961, %r959, %r960;
	shf.l.wrap.b32 	%r962, %r957, %r957, 7;
	xor.b32  	%r963, %r961, %r962;
	and.b32  	%r964, %r957, %r931;
	not.b32 	%r965, %r957;
	and.b32  	%r966, %r905, %r965;
	or.b32  	%r967, %r964, %r966;
	ld.const.u32 	%r968, [%rd67];
	ld.local.v4.u32 	{%r969, %r970, %r971, %r972}, [%rd66];
	add.s32 	%r973, %r967, %r879;
	add.s32 	%r974, %r973, %r963;
	add.s32 	%r975, %r974, %r968;
	add.s32 	%r976, %r975, %r969;
	shf.l.wrap.b32 	%r977, %r958, %r958, 30;
	shf.l.wrap.b32 	%r978, %r958, %r958, 19;
	xor.b32  	%r979, %r977, %r978;
	shf.l.wrap.b32 	%r980, %r958, %r958, 10;
	xor.b32  	%r981, %r979, %r980;
	xor.b32  	%r982, %r932, %r906;
	and.b32  	%r983, %r958, %r982;
	and.b32  	%r984, %r932, %r906;
	xor.b32  	%r985, %r983, %r984;
	add.s32 	%r986, %r981, %r985;
	add.s32 	%r1099, %r976, %r880;
	add.s32 	%r1095, %r986, %r976;
	shf.l.wrap.b32 	%r987, %r1099, %r1099, 26;
	shf.l.wrap.b32 	%r988, %r1099, %r1099, 21;
	xor.b32  	%r989, %r987, %r988;
	shf.l.wrap.b32 	%r990, %r1099, %r1099, 7;
	xor.b32  	%r991, %r989, %r990;
	and.b32  	%r992, %r1099, %r957;
	not.b32 	%r993, %r1099;
	and.b32  	%r994, %r931, %r993;
	or.b32  	%r995, %r992, %r994;
	ld.const.u32 	%r996, [%rd67+4];
	add.s32 	%r997, %r995, %r905;
	add.s32 	%r998, %r997, %r991;
	add.s32 	%r999, %r998, %r996;
	add.s32 	%r1000, %r999, %r970;
	shf.l.wrap.b32 	%r1001, %r1095, %r1095, 30;
	shf.l.wrap.b32 	%r1002, %r1095, %r1095, 19;
	xor.b32  	%r1003, %r1001, %r1002;
	shf.l.wrap.b32 	%r1004, %r1095, %r1095, 10;
	xor.b32  	%r1005, %r1003, %r1004;
	xor.b32  	%r1006, %r958, %r932;
	and.b32  	%r1007, %r1095, %r1006;
	and.b32  	%r1008, %r958, %r932;
	xor.b32  	%r1009, %r1007, %r1008;
	add.s32 	%r1010, %r1005, %r1009;
	add.s32 	%r1098, %r1000, %r906;
	add.s32 	%r1094, %r1010, %r1000;
	shf.l.wrap.b32 	%r1011, %r1098, %r1098, 26;
	shf.l.wrap.b32 	%r1012, %r1098, %r1098, 21;
	xor.b32  	%r1013, %r1011, %r1012;
	shf.l.wrap.b32 	%r1014, %r1098, %r1098, 7;
	xor.b32  	%r1015, %r1013, %r1014;
	and.b32  	%r1016, %r1098, %r1099;
	not.b32 	%r1017, %r1098;
	and.b32  	%r1018, %r957, %r1017;
	or.b32  	%r1019, %r1016, %r1018;
	ld.const.u32 	%r1020, [%rd67+8];
	add.s32 	%r1021, %r1019, %r931;
	add.s32 	%r1022, %r1021, %r1015;
	add.s32 	%r1023, %r1022, %r1020;
	add.s32 	%r1024, %r1023, %r971;
	shf.l.wrap.b32 	%r1025, %r1094, %r1094, 30;
	shf.l.wrap.b32 	%r1026, %r1094, %r1094, 19;
	xor.b32  	%r1027, %r1025, %r1026;
	shf.l.wrap.b32 	%r1028, %r1094, %r1094, 10;
	xor.b32  	%r1029, %r1027, %r1028;
	xor.b32  	%r1030, %r1095, %r958;
	and.b32  	%r1031, %r1094, %r1030;
	and.b32  	%r1032, %r1095, %r958;
	xor.b32  	%r1033, %r1031, %r1032;
	add.s32 	%r1034, %r1029, %r1033;
	add.s32 	%r1097, %r1024, %r932;
	add.s32 	%r1093, %r1034, %r1024;
	shf.l.wrap.b32 	%r1035, %r1097, %r1097, 26;
	shf.l.wrap.b32 	%r1036, %r1097, %r1097, 21;
	xor.b32  	%r1037, %r1035, %r1036;
	shf.l.wrap.b32 	%r1038, %r1097, %r1097, 7;
	xor.b32  	%r1039, %r1037, %r1038;
	and.b32  	%r1040, %r1097, %r1098;
	not.b32 	%r1041, %r1097;
	and.b32  	%r1042, %r1099, %r1041;
	or.b32  	%r1043, %r1040, %r1042;
	ld.const.u32 	%r1044, [%rd67+12];
	add.s32 	%r1045, %r1043, %r957;
	add.s32 	%r1046, %r1045, %r1039;
	add.s32 	%r1047, %r1046, %r1044;
	add.s32 	%r1048, %r1047, %r972;
	shf.l.wrap.b32 	%r1049, %r1093, %r1093, 30;
	shf.l.wrap.b32 	%r1050, %r1093, %r1093, 19;
	xor.b32  	%r1051, %r1049, %r1050;
	shf.l.wrap.b32 	%r1052, %r1093, %r1093, 10;
	xor.b32  	%r1053, %r1051, %r1052;
	xor.b32  	%r1054, %r1094, %r1095;
	and.b32  	%r1055, %r1093, %r1054;
	and.b32  	%r1056, %r1094, %r1095;
	xor.b32  	%r1057, %r1055, %r1056;
	add.s32 	%r1058, %r1053, %r1057;
	add.s32 	%r1096, %r1048, %r958;
	add.s32 	%r1092, %r1058, %r1048;
	add.s32 	%r1091, %r1091, 8;
	add.s64 	%rd67, %rd67, 32;
	add.s64 	%rd66, %rd66, 32;
	setp.ne.s32 	%p7, %r1091, 64;
	@%p7 bra 	$L__BB0_9;
	add.s32 	%r1059, %r9, %r1092;
	add.s32 	%r1060, %r2, %r1093;
	add.s32 	%r1061, %r3, %r1094;
	add.s32 	%r1062, %r4, %r1095;
	add.s32 	%r1063, %r5, %r1096;
	add.s32 	%r1064, %r6, %r1097;
	add.s32 	%r1065, %r7, %r1098;
	add.s32 	%r1066, %r8, %r1099;
	shr.u32 	%r1067, %r1059, 24;
	st.global.u8 	[%rd6], %r1067;
	shr.u32 	%r1068, %r1059, 16;
	st.global.u8 	[%rd6+1], %r1068;
	shr.u32 	%r1069, %r1059, 8;
	st.global.u8 	[%rd6+2], %r1069;
	st.global.u8 	[%rd6+3], %r1059;
	shr.u32 	%r1070, %r1060, 24;
	st.global.u8 	[%rd6+4], %r1070;
	shr.u32 	%r1071, %r1060, 16;
	st.global.u8 	[%rd6+5], %r1071;
	shr.u32 	%r1072, %r1060, 8;
	st.global.u8 	[%rd6+6], %r1072;
	st.global.u8 	[%rd6+7], %r1060;
	shr.u32 	%r1073, %r1061, 24;
	st.global.u8 	[%rd6+8], %r1073;
	shr.u32 	%r1074, %r1061, 16;
	st.global.u8 	[%rd6+9], %r1074;
	shr.u32 	%r1075, %r1061, 8;
	st.global.u8 	[%rd6+10], %r1075;
	st.global.u8 	[%rd6+11], %r1061;
	shr.u32 	%r1076, %r1062, 24;
	st.global.u8 	[%rd6+12], %r1076;
	shr.u32 	%r1077, %r1062, 16;
	st.global.u8 	[%rd6+13], %r1077;
	shr.u32 	%r1078, %r1062, 8;
	st.global.u8 	[%rd6+14], %r1078;
	st.global.u8 	[%rd6+15], %r1062;
	shr.u32 	%r1079, %r1063, 24;
	st.global.u8 	[%rd6+16], %r1079;
	shr.u32 	%r1080, %r1063, 16;
	st.global.u8 	[%rd6+17], %r1080;
	shr.u32 	%r1081, %r1063, 8;
	st.global.u8 	[%rd6+18], %r1081;
	st.global.u8 	[%rd6+19], %r1063;
	shr.u32 	%r1082, %r1064, 24;
	st.global.u8 	[%rd6+20], %r1082;
	shr.u32 	%r1083, %r1064, 16;
	st.global.u8 	[%rd6+21], %r1083;
	shr.u32 	%r1084, %r1064, 8;
	st.global.u8 	[%rd6+22], %r1084;
	st.global.u8 	[%rd6+23], %r1064;
	shr.u32 	%r1085, %r1065, 24;
	st.global.u8 	[%rd6+24], %r1085;
	shr.u32 	%r1086, %r1065, 16;
	st.global.u8 	[%rd6+25], %r1086;
	shr.u32 	%r1087, %r1065, 8;
	st.global.u8 	[%rd6+26], %r1087;
	st.global.u8 	[%rd6+27], %r1065;
	shr.u32 	%r1088, %r1066, 24;
	st.global.u8 	[%rd6+28], %r1088;
	shr.u32 	%r1089, %r1066, 16;
	st.global.u8 	[%rd6+29], %r1089;
	shr.u32 	%r1090, %r1066, 8;
	st.global.u8 	[%rd6+30], %r1090;
	st.global.u8 	[%rd6+31], %r1066;
$L__BB0_11:
	ret;

}
	// .globl	_ZN8collider3gpu22sha256_pubkey33_kernelEPKhPhm
.visible .entry _ZN8collider3gpu22sha256_pubkey33_kernelEPKhPhm(
	.param .u64 .ptr .align 1 _ZN8collider3gpu22sha256_pubkey33_kernelEPKhPhm_param_0,
	.param .u64 .ptr .align 1 _ZN8collider3gpu22sha256_pubkey33_kernelEPKhPhm_param_1,
	.param .u64 _ZN8collider3gpu22sha256_pubkey33_kernelEPKhPhm_param_2
)
{
	.local .align 16 .b8 	__local_depot1[256];
	.reg .b64 	%SP;
	.reg .b64 	%SPL;
	.reg .pred 	%p<3>;
	.reg .b16 	%rs<42>;
	.reg .b32 	%r<922>;
	.reg .b64 	%rd<24>;

	mov.u64 	%SPL, __local_depot1;
	ld.param.u64 	%rd9, [_ZN8collider3gpu22sha256_pubkey33_kernelEPKhPhm_param_2];
	mov.u32 	%r27, %ctaid.x;
	mov.u32 	%r28, %ntid.x;
	mov.u32 	%r29, %tid.x;
	mad.lo.s32 	%r30, %r27, %r28, %r29;
	cvt.u64.u32 	%rd10, %r30;
	setp.le.u64 	%p1, %rd9, %rd10;
	@%p1 bra 	$L__BB1_4;
	ld.param.u64 	%rd21, [_ZN8collider3gpu22sha256_pubkey33_kernelEPKhPhm_param_1];
	ld.param.u64 	%rd20, [_ZN8collider3gpu22sha256_pubkey33_kernelEPKhPhm_param_0];
	add.u64 	%rd13, %SPL, 0;
	cvta.to.global.u64 	%rd14, %rd20;
	cvta.to.global.u64 	%rd15, %rd21;
	mov.u32 	%r32, %ctaid.x;
	mov.u32 	%r33, %ntid.x;
	mov.u32 	%r34, %tid.x;
	mad.lo.s32 	%r35, %r32, %r33, %r34;
	mul.wide.u32 	%rd16, %r35, 33;
	add.s64 	%rd17, %rd14, %rd16;
	mul.wide.u32 	%rd18, %r35, 32;
	add.s64 	%rd1, %rd15, %rd18;
	ld.const.u32 	%r1, [_ZN34_INTERNAL_949737db_4_k_cu_7fb9b1988collider3gpu9SHA256_H0E];
	ld.const.u32 	%r2, [_ZN34_INTERNAL_949737db_4_k_cu_7fb9b1988collider3gpu9SHA256_H0E+4];
	ld.const.u32 	%r3, [_ZN34_INTERNAL_949737db_4_k_cu_7fb9b1988collider3gpu9SHA256_H0E+8];
	ld.const.u32 	%r4, [_ZN34_INTERNAL_949737db_4_k_cu_7fb9b1988collider3gpu9SHA256_H0E+12];
	ld.const.u32 	%r5, [_ZN34_INTERNAL_949737db_4_k_cu_7fb9b1988collider3gpu9SHA256_H0E+16];
	ld.const.u32 	%r6, [_ZN34_INTERNAL_949737db_4_k_cu_7fb9b1988collider3gpu9SHA256_H0E+20];
	ld.const.u32 	%r7, [_ZN34_INTERNAL_949737db_4_k_cu_7fb9b1988collider3gpu9SHA256_H0E+24];
	ld.const.u32 	%r8, [_ZN34_INTERNAL_949737db_4_k_cu_7fb9b1988collider3gpu9SHA256_H0E+28];
	ld.global.nc.u8 	%rs1, [%rd17];
	cvt.u32.u8 	%r36, %rs1;
	shl.b32 	%r37, %r36, 24;
	ld.global.nc.u8 	%rs2, [%rd17+1];
	cvt.u32.u8 	%r38, %rs2;
	shl.b32 	%r39, %r38, 16;
	or.b32  	%r40, %r39, %r37;
	ld.global.nc.u8 	%rs3, [%rd17+2];
	cvt.u16.u8 	%rs4, %rs3;
	mul.wide.u16 	%r41, %rs4, 256;
	or.b32  	%r42, %r40, %r41;
	ld.global.nc.u8 	%rs5, [%rd17+3];
	cvt.u32.u8 	%r43, %rs5;
	or.b32  	%r44, %r42, %r43;
	ld.global.nc.u8 	%rs6, [%rd17+4];
	cvt.u32.u8 	%r45, %rs6;
	shl.b32 	%r46, %r45, 24;
	ld.global.nc.u8 	%rs7, [%rd17+5];
	cvt.u32.u8 	%r47, %rs7;
	shl.b32 	%r48, %r47, 16;
	or.b32  	%r49, %r48, %r46;
	ld.global.nc.u8 	%rs8, [%rd17+6];
	cvt.u16.u8 	%rs9, %rs8;
	mul.wide.u16 	%r50, %rs9, 256;
	or.b32  	%r51, %r49, %r50;
	ld.global.nc.u8 	%rs10, [%rd17+7];
	cvt.u32.u8 	%r52, %rs10;
	or.b32  	%r53, %r51, %r52;
	ld.global.nc.u8 	%rs11, [%rd17+8];
	cvt.u32.u8 	%r54, %rs11;
	shl.b32 	%r55, %r54, 24;
	ld.global.nc.u8 	%rs12, [%rd17+9];
	cvt.u32.u8 	%r56, %rs12;
	shl.b32 	%r57, %r56, 16;
	or.b32  	%r58, %r57, %r55;
	ld.global.nc.u8 	%rs13, [%rd17+10];
	cvt.u16.u8 	%rs14, %rs13;
	mul.wide.u16 	%r59, %rs14, 256;
	or.b32  	%r60, %r58, %r59;
	ld.global.nc.u8 	%rs15, [%rd17+11];
	cvt.u32.u8 	%r61, %rs15;
	or.b32  	%r62, %r60, %r61;
	ld.global.nc.u8 	%rs16, [%rd17+12];
	cvt.u32.u8 	%r63, %rs16;
	shl.b32 	%r64, %r63, 24;
	ld.global.nc.u8 	%rs17, [%rd17+13];
	cvt.u32.u8 	%r65, %rs17;
	shl.b32 	%r66, %r65, 16;
	or.b32  	%r67, %r66, %r64;
	ld.global.nc.u8 	%rs18, [%rd17+14];
	cvt.u16.u8 	%rs19, %rs18;
	mul.wide.u16 	%r68, %rs19, 256;
	or.b32  	%r69, %r67, %r68;
	ld.global.nc.u8 	%rs20, [%rd17+15];
	cvt.u32.u8 	%r70, %rs20;
	or.b32  	%r71, %r69, %r70;
	st.local.v4.u32 	[%rd13], {%r44, %r53, %r62, %r71};
	ld.global.nc.u8 	%rs21, [%rd17+16];
	cvt.u32.u8 	%r72, %rs21;
	shl.b32 	%r73, %r72, 24;
	ld.global.nc.u8 	%rs22, [%rd17+17];
	cvt.u32.u8 	%r74, %rs22;
	shl.b32 	%r75, %r74, 16;
	or.b32  	%r76, %r75, %r73;
	ld.global.nc.u8 	%rs23, [%rd17+18];
	cvt.u16.u8 	%rs24, %rs23;
	mul.wide.u16 	%r77, %rs24, 256;
	or.b32  	%r78, %r76, %r77;
	ld.global.nc.u8 	%rs25, [%rd17+19];
	cvt.u32.u8 	%r79, %rs25;
	or.b32  	%r80, %r78, %r79;
	add.s64 	%rd22, %rd13, 16;
	ld.global.nc.u8 	%rs26, [%rd17+20];
	cvt.u32.u8 	%r81, %rs26;
	shl.b32 	%r82, %r81, 24;
	ld.global.nc.u8 	%rs27, [%rd17+21];
	cvt.u32.u8 	%r83, %rs27;
	shl.b32 	%r84, %r83, 16;
	or.b32  	%r85, %r84, %r82;
	ld.global.nc.u8 	%rs28, [%rd17+22];
	cvt.u16.u8 	%rs29, %rs28;
	mul.wide.u16 	%r86, %rs29, 256;
	or.b32  	%r87, %r85, %r86;
	ld.global.nc.u8 	%rs30, [%rd17+23];
	cvt.u32.u8 	%r88, %rs30;
	or.b32  	%r89, %r87, %r88;
	ld.global.nc.u8 	%rs31, [%rd17+24];
	cvt.u32.u8 	%r90, %rs31;
	shl.b32 	%r91, %r90, 24;
	ld.global.nc.u8 	%rs32, [%rd17+25];
	cvt.u32.u8 	%r92, %rs32;
	shl.b32 	%r93, %r92, 16;
	or.b32  	%r94, %r93, %r91;
	ld.global.nc.u8 	%rs33, [%rd17+26];
	cvt.u16.u8 	%rs34, %rs33;
	mul.wide.u16 	%r95, %rs34, 256;
	or.b32  	%r96, %r94, %r95;
	ld.global.nc.u8 	%rs35, [%rd17+27];
	cvt.u32.u8 	%r97, %rs35;
	or.b32  	%r98, %r96, %r97;
	ld.global.nc.u8 	%rs36, [%rd17+28];
	cvt.u32.u8 	%r99, %rs36;
	shl.b32 	%r100, %r99, 24;
	ld.global.nc.u8 	%rs37, [%rd17+29];
	cvt.u32.u8 	%r101, %rs37;
	shl.b32 	%r102, %r101, 16;
	or.b32  	%r103, %r102, %r100;
	ld.global.nc.u8 	%rs38, [%rd17+30];
	cvt.u16.u8 	%rs39, %rs38;
	mul.wide.u16 	%r104, %rs39, 256;
	or.b32  	%r105, %r103, %r104;
	ld.global.nc.u8 	%rs40, [%rd17+31];
	cvt.u32.u8 	%r106, %rs40;
	or.b32  	%r107, %r105, %r106;
	st.local.v4.u32 	[%rd13+16], {%r80, %r89, %r98, %r107};
	ld.global.nc.u8 	%rs41, [%rd17+32];
	cvt.u32.u8 	%r108, %rs41;
	shl.b32 	%r109, %r108, 24;
	or.b32  	%r110, %r109, 8388608;
	mov.b32 	%r913, 0;
	st.local.v4.u32 	[%rd13+32], {%r110, %r913, %r913, %r913};
	mov.b32 	%r111, 264;
	st.local.v4.u32 	[%rd13+48], {%r913, %r913, %r913, %r111};
	shf.l.wrap.b32 	%r112, %r53, %r53, 25;
	shf.l.wrap.b32 	%r113, %r51, %r53, 14;
	xor.b32  	%r114, %r112, %r113;
	shr.u32 	%r115, %r53, 3;
	xor.b32  	%r116, %r114, %r115;
	add.s32 	%r117, %r44, %r116;
	shf.l.wrap.b32 	%r118, %r62, %r62, 25;
	shf.l.wrap.b32 	%r119, %r60, %r62, 14;
	xor.b32  	%r120, %r118, %r119;
	shr.u32 	%r121, %r62, 3;
	xor.b32  	%r122, %r120, %r121;
	add.s32 	%r123, %r53, %r122;
	add.s32 	%r124, %r123, 10813440;
	shf.l.wrap.b32 	%r125, %r117, %r117, 15;
	shf.l.wrap.b32 	%r126, %r117, %r117, 13;
	xor.b32  	%r127, %r125, %r126;
	shr.u32 	%r128, %r117, 10;
	xor.b32  	%r129, %r127, %r128;
	shf.l.wrap.b32 	%r130, %r71, %r71, 25;
	shf.l.wrap.b32 	%r131, %r69, %r71, 14;
	xor.b32  	%r132, %r130, %r131;
	shr.u32 	%r133, %r71, 3;
	xor.b32  	%r134, %r132, %r133;
	add.s32 	%r135, %r129, %r62;
	add.s32 	%r136, %r135, %r134;
	shf.l.wrap.b32 	%r137, %r124, %r124, 15;
	shf.l.wrap.b32 	%r138, %r124, %r124, 13;
	xor.b32  	%r139, %r137, %r138;
	shr.u32 	%r140, %r124, 10;
	xor.b32  	%r141, %r139, %r140;
	shf.l.wrap.b32 	%r142, %r80, %r80, 25;
	shf.l.wrap.b32 	%r143, %r78, %r80, 14;
	xor.b32  	%r144, %r142, %r143;
	shr.u32 	%r145, %r80, 3;
	xor.b32  	%r146, %r144, %r145;
	add.s32 	%r147, %r141, %r71;
	add.s32 	%r148, %r147, %r146;
	st.local.v4.u32 	[%rd13+64], {%r117, %r124, %r136, %r148};
	shf.l.wrap.b32 	%r149, %r136, %r136, 15;
	shf.l.wrap.b32 	%r150, %r136, %r136, 13;
	xor.b32  	%r151, %r149, %r150;
	shr.u32 	%r152, %r136, 10;
	xor.b32  	%r153, %r151, %r152;
	shf.l.wrap.b32 	%r154, %r89, %r89, 25;
	shf.l.wrap.b32 	%r155, %r87, %r89, 14;
	xor.b32  	%r156, %r154, %r155;
	shr.u32 	%r157, %r89, 3;
	xor.b32  	%r158, %r156, %r157;
	add.s32 	%r159, %r153, %r80;
	add.s32 	%r160, %r159, %r158;
	shf.l.wrap.b32 	%r161, %r148, %r148, 15;
	shf.l.wrap.b32 	%r162, %r148, %r148, 13;
	xor.b32  	%r163, %r161, %r162;
	shr.u32 	%r164, %r148, 10;
	xor.b32  	%r165, %r163, %r164;
	shf.l.wrap.b32 	%r166, %r98, %r98, 25;
	shf.l.wrap.b32 	%r167, %r96, %r98, 14;
	xor.b32  	%r168, %r166, %r167;
	shr.u32 	%r169, %r98, 3;
	xor.b32  	%r170, %r168, %r169;
	add.s32 	%r171, %r165, %r89;
	add.s32 	%r172, %r171, %r170;
	shf.l.wrap.b32 	%r173, %r160, %r160, 15;
	shf.l.wrap.b32 	%r174, %r160, %r160, 13;
	xor.b32  	%r175, %r173, %r174;
	shr.u32 	%r176, %r160, 10;
	xor.b32  	%r177, %r175, %r176;
	add.s32 	%r178, %r177, %r98;
	shf.l.wrap.b32 	%r179, %r107, %r107, 25;
	shf.l.wrap.b32 	%r180, %r105, %r107, 14;
	xor.b32  	%r181, %r179, %r180;
	shr.u32 	%r182, %r107, 3;
	xor.b32  	%r183, %r181, %r182;
	add.s32 	%r184, %r178, %r183;
	add.s32 	%r185, %r184, 264;
	shf.l.wrap.b32 	%r186, %r172, %r172, 15;
	shf.l.wrap.b32 	%r187, %r172, %r172, 13;
	xor.b32  	%r188, %r186, %r187;
	shr.u32 	%r189, %r172, 10;
	xor.b32  	%r190, %r188, %r189;
	add.s32 	%r191, %r190, %r117;
	mov.b32 	%r192, 8388608;
	shf.l.wrap.b32 	%r193, %r110, %r192, 25;
	shf.l.wrap.b32 	%r194, %r110, %r192, 14;
	or.b32  	%r195, %r193, %r194;
	shr.u32 	%r196, %r110, 3;
	xor.b32  	%r197, %r195, %r196;
	add.s32 	%r198, %r191, %r107;
	add.s32 	%r199, %r198, %r197;
	st.local.v4.u32 	[%rd13+80], {%r160, %r172, %r185, %r199};
	shf.l.wrap.b32 	%r200, %r185, %r185, 15;
	shf.l.wrap.b32 	%r201, %r185, %r185, 13;
	xor.b32  	%r202, %r200, %r201;
	shr.u32 	%r203, %r185, 10;
	xor.b32  	%r204, %r202, %r203;
	add.s32 	%r205, %r204, %r124;
	add.s32 	%r206, %r205, %r110;
	shf.l.wrap.b32 	%r207, %r199, %r199, 15;
	shf.l.wrap.b32 	%r208, %r199, %r199, 13;
	xor.b32  	%r209, %r207, %r208;
	shr.u32 	%r210, %r199, 10;
	xor.b32  	%r211, %r209, %r210;
	add.s32 	%r212, %r211, %r136;
	shf.l.wrap.b32 	%r213, %r206, %r206, 15;
	shf.l.wrap.b32 	%r214, %r206, %r206, 13;
	xor.b32  	%r215, %r213, %r214;
	shr.u32 	%r216, %r206, 10;
	xor.b32  	%r217, %r215, %r216;
	add.s32 	%r218, %r217, %r148;
	shf.l.wrap.b32 	%r219, %r212, %r212, 15;
	shf.l.wrap.b32 	%r220, %r212, %r212, 13;
	xor.b32  	%r221, %r219, %r220;
	shr.u32 	%r222, %r212, 10;
	xor.b32  	%r223, %r221, %r222;
	add.s32 	%r224, %r223, %r160;
	st.local.v4.u32 	[%rd13+96], {%r206, %r212, %r218, %r224};
	shf.l.wrap.b32 	%r225, %r218, %r218, 15;
	shf.l.wrap.b32 	%r226, %r218, %r218, 13;
	xor.b32  	%r227, %r225, %r226;
	shr.u32 	%r228, %r218, 10;
	xor.b32  	%r229, %r227, %r228;
	add.s32 	%r230, %r229, %r172;
	shf.l.wrap.b32 	%r231, %r224, %r224, 15;
	shf.l.wrap.b32 	%r232, %r224, %r224, 13;
	xor.b32  	%r233, %r231, %r232;
	shr.u32 	%r234, %r224, 10;
	xor.b32  	%r235, %r233, %r234;
	add.s32 	%r236, %r235, %r185;
	shf.l.wrap.b32 	%r237, %r230, %r230, 15;
	shf.l.wrap.b32 	%r238, %r230, %r230, 13;
	xor.b32  	%r239, %r237, %r238;
	shr.u32 	%r240, %r230, 10;
	xor.b32  	%r241, %r239, %r240;
	add.s32 	%r242, %r241, %r199;
	add.s32 	%r243, %r242, 272760867;
	shf.l.wrap.b32 	%r244, %r236, %r236, 15;
	shf.l.wrap.b32 	%r245, %r236, %r236, 13;
	xor.b32  	%r246, %r244, %r245;
	shr.u32 	%r247, %r236, 10;
	xor.b32  	%r248, %r246, %r247;
	add.s32 	%r249, %r248, %r206;
	shf.l.wrap.b32 	%r250, %r117, %r117, 25;
	shf.l.wrap.b32 	%r251, %r117, %r117, 14;
	xor.b32  	%r252, %r250, %r251;
	shr.u32 	%r253, %r117, 3;
	xor.b32  	%r254, %r252, %r253;
	add.s32 	%r255, %r249, %r254;
	add.s32 	%r256, %r255, 264;
	st.local.v4.u32 	[%rd13+112], {%r230, %r236, %r243, %r256};
	shf.l.wrap.b32 	%r257, %r243, %r243, 15;
	shf.l.wrap.b32 	%r258, %r243, %r243, 13;
	xor.b32  	%r259, %r257, %r258;
	shr.u32 	%r260, %r243, 10;
	xor.b32  	%r261, %r259, %r260;
	add.s32 	%r262, %r261, %r212;
	shf.l.wrap.b32 	%r263, %r124, %r124, 25;
	shf.l.wrap.b32 	%r264, %r124, %r124, 14;
	xor.b32  	%r265, %r263, %r264;
	shr.u32 	%r266, %r124, 3;
	xor.b32  	%r267, %r265, %r266;
	add.s32 	%r268, %r262, %r117;
	add.s32 	%r269, %r268, %r267;
	shf.l.wrap.b32 	%r270, %r256, %r256, 15;
	shf.l.wrap.b32 	%r271, %r256, %r256, 13;
	xor.b32  	%r272, %r270, %r271;
	shr.u32 	%r273, %r256, 10;
	xor.b32  	%r274, %r272, %r273;
	add.s32 	%r275, %r274, %r218;
	shf.l.wrap.b32 	%r276, %r136, %r136, 25;
	shf.l.wrap.b32 	%r277, %r136, %r136, 14;
	xor.b32  	%r278, %r276, %r277;
	shr.u32 	%r279, %r136, 3;
	xor.b32  	%r280, %r278, %r279;
	add.s32 	%r281, %r275, %r124;
	add.s32 	%r282, %r281, %r280;
	shf.l.wrap.b32 	%r283, %r269, %r269, 15;
	shf.l.wrap.b32 	%r284, %r269, %r269, 13;
	xor.b32  	%r285, %r283, %r284;
	shr.u32 	%r286, %r269, 10;
	xor.b32  	%r287, %r285, %r286;
	add.s32 	%r288, %r287, %r224;
	shf.l.wrap.b32 	%r289, %r148, %r148, 25;
	shf.l.wrap.b32 	%r290, %r148, %r148, 14;
	xor.b32  	%r291, %r289, %r290;
	shr.u32 	%r292, %r148, 3;
	xor.b32  	%r293, %r291, %r292;
	add.s32 	%r294, %r288, %r136;
	add.s32 	%r295, %r294, %r293;
	shf.l.wrap.b32 	%r296, %r282, %r282, 15;
	shf.l.wrap.b32 	%r297, %r282, %r282, 13;
	xor.b32  	%r298, %r296, %r297;
	shr.u32 	%r299, %r282, 10;
	xor.b32  	%r300, %r298, %r299;
	add.s32 	%r301, %r300, %r230;
	shf.l.wrap.b32 	%r302, %r160, %r160, 25;
	shf.l.wrap.b32 	%r303, %r160, %r160, 14;
	xor.b32  	%r304, %r302, %r303;
	shr.u32 	%r305, %r160, 3;
	xor.b32  	%r306, %r304, %r305;
	add.s32 	%r307, %r301, %r148;
	add.s32 	%r308, %r307, %r306;
	st.local.v4.u32 	[%rd13+128], {%r269, %r282, %r295, %r308};
	shf.l.wrap.b32 	%r309, %r295, %r295, 15;
	shf.l.wrap.b32 	%r310, %r295, %r295, 13;
	xor.b32  	%r311, %r309, %r310;
	shr.u32 	%r312, %r295, 10;
	xor.b32  	%r313, %r311, %r312;
	add.s32 	%r314, %r313, %r236;
	shf.l.wrap.b32 	%r315, %r172, %r172, 25;
	shf.l.wrap.b32 	%r316, %r172, %r172, 14;
	xor.b32  	%r317, %r315, %r316;
	shr.u32 	%r318, %r172, 3;
	xor.b32  	%r319, %r317, %r318;
	add.s32 	%r320, %r314, %r160;
	add.s32 	%r321, %r320, %r319;
	shf.l.wrap.b32 	%r322, %r308, %r308, 15;
	shf.l.wrap.b32 	%r323, %r308, %r308, 13;
	xor.b32  	%r324, %r322, %r323;
	shr.u32 	%r325, %r308, 10;
	xor.b32  	%r326, %r324, %r325;
	add.s32 	%r327, %r326, %r243;
	shf.l.wrap.b32 	%r328, %r185, %r185, 25;
	shf.l.wrap.b32 	%r329, %r185, %r185, 14;
	xor.b32  	%r330, %r328, %r329;
	shr.u32 	%r331, %r185, 3;
	xor.b32  	%r332, %r330, %r331;
	add.s32 	%r333, %r327, %r172;
	add.s32 	%r334, %r333, %r332;
	shf.l.wrap.b32 	%r335, %r321, %r321, 15;
	shf.l.wrap.b32 	%r336, %r321, %r321, 13;
	xor.b32  	%r337, %r335, %r336;
	shr.u32 	%r338, %r321, 10;
	xor.b32  	%r339, %r337, %r338;
	add.s32 	%r340, %r339, %r256;
	shf.l.wrap.b32 	%r341, %r199, %r199, 25;
	shf.l.wrap.b32 	%r342, %r199, %r199, 14;
	xor.b32  	%r343, %r341, %r342;
	shr.u32 	%r344, %r199, 3;
	xor.b32  	%r345, %r343, %r344;
	add.s32 	%r346, %r340, %r185;
	add.s32 	%r347, %r346, %r345;
	shf.l.wrap.b32 	%r348, %r334, %r334, 15;
	shf.l.wrap.b32 	%r349, %r334, %r334, 13;
	xor.b32  	%r350, %r348, %r349;
	shr.u32 	%r351, %r334, 10;
	xor.b32  	%r352, %r350, %r351;
	add.s32 	%r353, %r352, %r269;
	shf.l.wrap.b32 	%r354, %r206, %r206, 25;
	shf.l.wrap.b32 	%r355, %r206, %r206, 14;
	xor.b32  	%r356, %r354, %r355;
	shr.u32 	%r357, %r206, 3;
	xor.b32  	%r358, %r356, %r357;
	add.s32 	%r359, %r353, %r199;
	add.s32 	%r360, %r359, %r358;
	st.local.v4.u32 	[%rd13+144], {%r321, %r334, %r347, %r360};
	shf.l.wrap.b32 	%r361, %r347, %r347, 15;
	shf.l.wrap.b32 	%r362, %r347, %r347, 13;
	xor.b32  	%r363, %r361, %r362;
	shr.u32 	%r364, %r347, 10;
	xor.b32  	%r365, %r363, %r364;
	add.s32 	%r366, %r365, %r282;
	shf.l.wrap.b32 	%r367, %r212, %r212, 25;
	shf.l.wrap.b32 	%r368, %r212, %r212, 14;
	xor.b32  	%r369, %r367, %r368;
	shr.u32 	%r370, %r212, 3;
	xor.b32  	%r371, %r369, %r370;
	add.s32 	%r372, %r366, %r206;
	add.s32 	%r373, %r372, %r371;
	shf.l.wrap.b32 	%r374, %r360, %r360, 15;
	shf.l.wrap.b32 	%r375, %r360, %r360, 13;
	xor.b32  	%r376, %r374, %r375;
	shr.u32 	%r377, %r360, 10;
	xor.b32  	%r378, %r376, %r377;
	add.s32 	%r379, %r378, %r295;
	shf.l.wrap.b32 	%r380, %r218, %r218, 25;
	shf.l.wrap.b32 	%r381, %r218, %r218, 14;
	xor.b32  	%r382, %r380, %r381;
	shr.u32 	%r383, %r218, 3;
	xor.b32  	%r384, %r382, %r383;
	add.s32 	%r385, %r379, %r212;
	add.s32 	%r386, %r385, %r384;
	shf.l.wrap.b32 	%r387, %r373, %r373, 15;
	shf.l.wrap.b32 	%r388, %r373, %r373, 13;
	xor.b32  	%r389, %r387, %r388;
	shr.u32 	%r390, %r373, 10;
	xor.b32  	%r391, %r389, %r390;
	add.s32 	%r392, %r391, %r308;
	shf.l.wrap.b32 	%r393, %r224, %r224, 25;
	shf.l.wrap.b32 	%r394, %r224, %r224, 14;
	xor.b32  	%r395, %r393, %r394;
	shr.u32 	%r396, %r224, 3;
	xor.b32  	%r397, %r395, %r396;
	add.s32 	%r398, %r392, %r218;
	add.s32 	%r399, %r398, %r397;
	shf.l.wrap.b32 	%r400, %r386, %r386, 15;
	shf.l.wrap.b32 	%r401, %r386, %r386, 13;
	xor.b32  	%r402, %r400, %r401;
	shr.u32 	%r403, %r386, 10;
	xor.b32  	%r404, %r402, %r403;
	add.s32 	%r405, %r404, %r321;
	shf.l.wrap.b32 	%r406, %r230, %r230, 25;
	shf.l.wrap.b32 	%r407, %r230, %r230, 14;
	xor.b32  	%r408, %r406, %r407;
	shr.u32 	%r409, %r230, 3;
	xor.b32  	%r410, %r408, %r409;
	add.s32 	%r411, %r405, %r224;
	add.s32 	%r412, %r411, %r410;
	st.local.v4.u32 	[%rd13+160], {%r373, %r386, %r399, %r412};
	shf.l.wrap.b32 	%r413, %r399, %r399, 15;
	shf.l.wrap.b32 	%r414, %r399, %r399, 13;
	xor.b32  	%r415, %r413, %r414;
	shr.u32 	%r416, %r399, 10;
	xor.b32  	%r417, %r415, %r416;
	add.s32 	%r418, %r417, %r334;
	shf.l.wrap.b32 	%r419, %r236, %r236, 25;
	shf.l.wrap.b32 	%r420, %r236, %r236, 14;
	xor.b32  	%r421, %r419, %r420;
	shr.u32 	%r422, %r236, 3;
	xor.b32  	%r423, %r421, %r422;
	add.s32 	%r424, %r418, %r230;
	add.s32 	%r425, %r424, %r423;
	shf.l.wrap.b32 	%r426, %r412, %r412, 15;
	shf.l.wrap.b32 	%r427, %r412, %r412, 13;
	xor.b32  	%r428, %r426, %r427;
	shr.u32 	%r429, %r412, 10;
	xor.b32  	%r430, %r428, %r429;
	add.s32 	%r431, %r430, %r347;
	shf.l.wrap.b32 	%r432, %r243, %r243, 25;
	shf.l.wrap.b32 	%r433, %r243, %r243, 14;
	xor.b32  	%r434, %r432, %r433;
	shr.u32 	%r435, %r243, 3;
	xor.b32  	%r436, %r434, %r435;
	add.s32 	%r437, %r431, %r236;
	add.s32 	%r438, %r437, %r436;
	shf.l.wrap.b32 	%r439, %r425, %r425, 15;
	shf.l.wrap.b32 	%r440, %r425, %r425, 13;
	xor.b32  	%r441, %r439, %r440;
	shr.u32 	%r442, %r425, 10;
	xor.b32  	%r443, %r441, %r442;
	add.s32 	%r444, %r443, %r360;
	shf.l.wrap.b32 	%r445, %r256, %r256, 25;
	shf.l.wrap.b32 	%r446, %r256, %r256, 14;
	xor.b32  	%r447, %r445, %r446;
	shr.u32 	%r448, %r256, 3;
	xor.b32  	%r449, %r447, %r448;
	add.s32 	%r450, %r444, %r243;
	add.s32 	%r451, %r450, %r449;
	shf.l.wrap.b32 	%r452, %r438, %r438, 15;
	shf.l.wrap.b32 	%r453, %r438, %r438, 13;
	xor.b32  	%r454, %r452, %r453;
	shr.u32 	%r455, %r438, 10;
	xor.b32  	%r456, %r454, %r455;
	add.s32 	%r457, %r456, %r373;
	shf.l.wrap.b32 	%r458, %r269, %r269, 25;
	shf.l.wrap.b32 	%r459, %r269, %r269, 14;
	xor.b32  	%r460, %r458, %r459;
	shr.u32 	%r461, %r269, 3;
	xor.b32  	%r462, %r460, %r461;
	add.s32 	%r463, %r457, %r256;
	add.s32 	%r464, %r463, %r462;
	st.local.v4.u32 	[%rd13+176], {%r425, %r438, %r451, %r464};
	shf.l.wrap.b32 	%r465, %r451, %r451, 15;
	shf.l.wrap.b32 	%r466, %r451, %r451, 13;
	xor.b32  	%r467, %r465, %r466;
	shr.u32 	%r468, %r451, 10;
	xor.b32  	%r469, %r467, %r468;
	add.s32 	%r470, %r469, %r386;
	shf.l.wrap.b32 	%r471, %r282, %r282, 25;
	shf.l.wrap.b32 	%r472, %r282, %r282, 14;
	xor.b32  	%r473, %r471, %r472;
	shr.u32 	%r474, %r282, 3;
	xor.b32  	%r475, %r473, %r474;
	add.s32 	%r476, %r470, %r269;
	add.s32 	%r477, %r476, %r475;
	shf.l.wrap.b32 	%r478, %r464, %r464, 15;
	shf.l.wrap.b32 	%r479, %r464, %r464, 13;
	xor.b32  	%r480, %r478, %r479;
	shr.u32 	%r481, %r464, 10;
	xor.b32  	%r482, %r480, %r481;
	add.s32 	%r483, %r482, %r399;
	shf.l.wrap.b32 	%r484, %r295, %r295, 25;
	shf.l.wrap.b32 	%r485, %r295, %r295, 14;
	xor.b32  	%r486, %r484, %r485;
	shr.u32 	%r487, %r295, 3;
	xor.b32  	%r488, %r486, %r487;
	add.s32 	%r489, %r483, %r282;
	add.s32 	%r490, %r489, %r488;
	shf.l.wrap.b32 	%r491, %r477, %r477, 15;
	shf.l.wrap.b32 	%r492, %r477, %r477, 13;
	xor.b32  	%r493, %r491, %r492;
	shr.u32 	%r494, %r477, 10;
	xor.b32  	%r495, %r493, %r494;
	add.s32 	%r496, %r495, %r412;
	shf.l.wrap.b32 	%r497, %r308, %r308, 25;
	shf.l.wrap.b32 	%r498, %r308, %r308, 14;
	xor.b32  	%r499, %r497, %r498;
	shr.u32 	%r500, %r308, 3;
	xor.b32  	%r501, %r499, %r500;
	add.s32 	%r502, %r496, %r295;
	add.s32 	%r503, %r502, %r501;
	shf.l.wrap.b32 	%r504, %r490, %r490, 15;
	shf.l.wrap.b32 	%r505, %r490, %r490, 13;
	xor.b32  	%r506, %r504, %r505;
	shr.u32 	%r507, %r490, 10;
	xor.b32  	%r508, %r506, %r507;
	add.s32 	%r509, %r508, %r425;
	shf.l.wrap.b32 	%r510, %r321, %r321, 25;
	shf.l.wrap.b32 	%r511, %r321, %r321, 14;
	xor.b32  	%r512, %r510, %r511;
	shr.u32 	%r513, %r321, 3;
	xor.b32  	%r514, %r512, %r513;
	add.s32 	%r515, %r509, %r308;
	add.s32 	%r516, %r515, %r514;
	st.local.v4.u32 	[%rd13+192], {%r477, %r490, %r503, %r516};
	shf.l.wrap.b32 	%r517, %r503, %r503, 15;
	shf.l.wrap.b32 	%r518, %r503, %r503, 13;
	xor.b32  	%r519, %r517, %r518;
	shr.u32 	%r520, %r503, 10;
	xor.b32  	%r521, %r519, %r520;
	add.s32 	%r522, %r521, %r438;
	shf.l.wrap.b32 	%r523, %r334, %r334, 25;
	shf.l.wrap.b32 	%r524, %r334, %r334, 14;
	xor.b32  	%r525, %r523, %r524;
	shr.u32 	%r526, %r334, 3;
	xor.b32  	%r527, %r525, %r526;
	add.s32 	%r528, %r522, %r321;
	add.s32 	%r529, %r528, %r527;
	shf.l.wrap.b32 	%r530, %r516, %r516, 15;
	shf.l.wrap.b32 	%r531, %r516, %r516, 13;
	xor.b32  	%r532, %r530, %r531;
	shr.u32 	%r533, %r516, 10;
	xor.b32  	%r534, %r532, %r533;
	add.s32 	%r535, %r534, %r451;
	shf.l.wrap.b32 	%r536, %r347, %r347, 25;
	shf.l.wrap.b32 	%r537, %r347, %r347, 14;
	xor.b32  	%r538, %r536, %r537;
	shr.u32 	%r539, %r347, 3;
	xor.b32  	%r540, %r538, %r539;
	add.s32 	%r541, %r535, %r334;
	add.s32 	%r542, %r541, %r540;
	shf.l.wrap.b32 	%r543, %r529, %r529, 15;
	shf.l.wrap.b32 	%r544, %r529, %r529, 13;
	xor.b32  	%r545, %r543, %r544;
	shr.u32 	%r546, %r529, 10;
	xor.b32  	%r547, %r545, %r546;
	add.s32 	%r548, %r547, %r464;
	shf.l.wrap.b32 	%r549, %r360, %r360, 25;
	shf.l.wrap.b32 	%r550, %r360, %r360, 14;
	xor.b32  	%r551, %r549, %r550;
	shr.u32 	%r552, %r360, 3;
	xor.b32  	%r553, %r551, %r552;
	add.s32 	%r554, %r548, %r347;
	add.s32 	%r555, %r554, %r553;
	shf.l.wrap.b32 	%r556, %r542, %r542, 15;
	shf.l.wrap.b32 	%r557, %r542, %r542, 13;
	xor.b32  	%r558, %r556, %r557;
	shr.u32 	%r559, %r542, 10;
	xor.b32  	%r560, %r558, %r559;
	add.s32 	%r561, %r560, %r477;
	shf.l.wrap.b32 	%r562, %r373, %r373, 25;
	shf.l.wrap.b32 	%r563, %r373, %r373, 14;
	xor.b32  	%r564, %r562, %r563;
	shr.u32 	%r565, %r373, 3;
	xor.b32  	%r566, %r564, %r565;
	add.s32 	%r567, %r561, %r360;
	add.s32 	%r568, %r567, %r566;
	st.local.v4.u32 	[%rd13+208], {%r529, %r542, %r555, %r568};
	shf.l.wrap.b32 	%r569, %r555, %r555, 15;
	shf.l.wrap.b32 	%r570, %r555, %r555, 13;
	xor.b32  	%r571, %r569, %r570;
	shr.u32 	%r572, %r555, 10;
	xor.b32  	%r573, %r571, %r572;
	add.s32 	%r574, %r573, %r490;
	shf.l.wrap.b32 	%r575, %r386, %r386, 25;
	shf.l.wrap.b32 	%r576, %r386, %r386, 14;
	xor.b32  	%r577, %r575, %r576;
	shr.u32 	%r578, %r386, 3;
	xor.b32  	%r579, %r577, %r578;
	add.s32 	%r580, %r574, %r373;
	add.s32 	%r581, %r580, %r579;
	shf.l.wrap.b32 	%r582, %r568, %r568, 15;
	shf.l.wrap.b32 	%r583, %r568, %r568, 13;
	xor.b32  	%r584, %r582, %r583;
	shr.u32 	%r585, %r568, 10;
	xor.b32  	%r586, %r584, %r585;
	add.s32 	%r587, %r586, %r503;
	shf.l.wrap.b32 	%r588, %r399, %r399, 25;
	shf.l.wrap.b32 	%r589, %r399, %r399, 14;
	xor.b32  	%r590, %r588, %r589;
	shr.u32 	%r591, %r399, 3;
	xor.b32  	%r592, %r590, %r591;
	add.s32 	%r593, %r587, %r386;
	add.s32 	%r594, %r593, %r592;
	shf.l.wrap.b32 	%r595, %r581, %r581, 15;
	shf.l.wrap.b32 	%r596, %r581, %r581, 13;
	xor.b32  	%r597, %r595, %r596;
	shr.u32 	%r598, %r581, 10;
	xor.b32  	%r599, %r597, %r598;
	add.s32 	%r600, %r599, %r516;
	shf.l.wrap.b32 	%r601, %r412, %r412, 25;
	shf.l.wrap.b32 	%r602, %r412, %r412, 14;
	xor.b32  	%r603, %r601, %r602;
	shr.u32 	%r604, %r412, 3;
	xor.b32  	%r605, %r603, %r604;
	add.s32 	%r606, %r600, %r399;
	add.s32 	%r607, %r606, %r605;
	shf.l.wrap.b32 	%r608, %r594, %r594, 15;
	shf.l.wrap.b32 	%r609, %r594, %r594, 13;
	xor.b32  	%r610, %r608, %r609;
	shr.u32 	%r611, %r594, 10;
	xor.b32  	%r612, %r610, %r611;
	add.s32 	%r613, %r612, %r529;
	shf.l.wrap.b32 	%r614, %r425, %r425, 25;
	shf.l.wrap.b32 	%r615, %r425, %r425, 14;
	xor.b32  	%r616, %r614, %r615;
	shr.u32 	%r617, %r425, 3;
	xor.b32  	%r618, %r616, %r617;
	add.s32 	%r619, %r613, %r412;
	add.s32 	%r620, %r619, %r618;
	st.local.v4.u32 	[%rd13+224], {%r581, %r594, %r607, %r620};
	shf.l.wrap.b32 	%r621, %r607, %r607, 15;
	shf.l.wrap.b32 	%r622, %r607, %r607, 13;
	xor.b32  	%r623, %r621, %r622;
	shr.u32 	%r624, %r607, 10;
	xor.b32  	%r625, %r623, %r624;
	add.s32 	%r626, %r625, %r542;
	shf.l.wrap.b32 	%r627, %r438, %r438, 25;
	shf.l.wrap.b32 	%r628, %r438, %r438, 14;
	xor.b32  	%r629, %r627, %r628;
	shr.u32 	%r630, %r438, 3;
	xor.b32  	%r631, %r629, %r630;
	add.s32 	%r632, %r626, %r425;
	add.s32 	%r633, %r632, %r631;
	shf.l.wrap.b32 	%r634, %r620, %r620, 15;
	shf.l.wrap.b32 	%r635, %r620, %r620, 13;
	xor.b32  	%r636, %r634, %r635;
	shr.u32 	%r637, %r620, 10;
	xor.b32  	%r638, %r636, %r637;
	add.s32 	%r639, %r638, %r555;
	shf.l.wrap.b32 	%r640, %r451, %r451, 25;
	shf.l.wrap.b32 	%r641, %r451, %r451, 14;
	xor.b32  	%r642, %r640, %r641;
	shr.u32 	%r643, %r451, 3;
	xor.b32  	%r644, %r642, %r643;
	add.s32 	%r645, %r639, %r438;
	add.s32 	%r646, %r645, %r644;
	shf.l.wrap.b32 	%r647, %r633, %r633, 15;
	shf.l.wrap.b32 	%r648, %r633, %r633, 13;
	xor.b32  	%r649, %r647, %r648;
	shr.u32 	%r650, %r633, 10;
	xor.b32  	%r651, %r649, %r650;
	add.s32 	%r652, %r651, %r568;
	shf.l.wrap.b32 	%r653, %r464, %r464, 25;
	shf.l.wrap.b32 	%r654, %r464, %r464, 14;
	xor.b32  	%r655, %r653, %r654;
	shr.u32 	%r656, %r464, 3;
	xor.b32  	%r657, %r655, %r656;
	add.s32 	%r658, %r652, %r451;
	add.s32 	%r659, %r658, %r657;
	shf.l.wrap.b32 	%r660, %r646, %r646, 15;
	shf.l.wrap.b32 	%r661, %r646, %r646, 13;
	xor.b32  	%r662, %r660, %r661;
	shr.u32 	%r663, %r646, 10;
	xor.b32  	%r664, %r662, %r663;
	add.s32 	%r665, %r664, %r581;
	shf.l.wrap.b32 	%r666, %r477, %r477, 25;
	shf.l.wrap.b32 	%r667, %r477, %r477, 14;
	xor.b32  	%r668, %r666, %r667;
	shr.u32 	%r669, %r477, 3;
	xor.b32  	%r670, %r668, %r669;
	add.s32 	%r671, %r665, %r464;
	add.s32 	%r672, %r671, %r670;
	st.local.v4.u32 	[%rd13+240], {%r633, %r646, %r659, %r672};
	mov.u64 	%rd19, _ZN34_INTERNAL_949737db_4_k_cu_7fb9b1988collider3gpu1KE;
	add.s64 	%rd23, %rd19, 16;
	mov.u32 	%r914, %r8;
	mov.u32 	%r915, %r1;
	mov.u32 	%r916, %r2;
	mov.u32 	%r917, %r3;
	mov.u32 	%r918, %r4;
	mov.u32 	%r919, %r5;
	mov.u32 	%r920, %r6;
	mov.u32 	%r921, %r7;
$L__BB1_2:
	.pragma "nounroll";
	shf.l.wrap.b32 	%r673, %r919, %r919, 26;
	shf.l.wrap.b32 	%r674, %r919, %r919, 21;
	xor.b32  	%r675, %r673, %r674;
	shf.l.wrap.b32 	%r676, %r919, %r919, 7;
	xor.b32  	%r677, %r675, %r676;
	and.b32  	%r678, %r919, %r920;
	not.b32 	%r679, %r919;
	and.b32  	%r680, %r921, %r679;
	or.b32  	%r681, %r678, %r680;
	ld.const.u32 	%r682, [%rd23+-16];
	ld.local.v4.u32 	{%r683, %r684, %r685, %r686}, [%rd22+-16];
	add.s32 	%r687, %r677, %r681;
	add.s32 	%r688, %r687, %r914;
	add.s32 	%r689, %r688, %r682;
	add.s32 	%r690, %r689, %r683;
	shf.l.wrap.b32 	%r691, %r915, %r915, 30;
	shf.l.wrap.b32 	%r692, %r915, %r915, 19;
	xor.b32  	%r693, %r691, %r692;
	shf.l.wrap.b32 	%r694, %r915, %r915, 10;
	xor.b32  	%r695, %r693, %r694;
	xor.b32  	%r696, %r916, %r917;
	and.b32  	%r697, %r915, %r696;
	and.b32  	%r698, %r916, %r917;
	xor.b32  	%r699, %r697, %r698;
	add.s32 	%r700, %r695, %r699;
	add.s32 	%r701, %r690, %r918;
	add.s32 	%r702, %r700, %r690;
	shf.l.wrap.b32 	%r703, %r701, %r701, 26;
	shf.l.wrap.b32 	%r704, %r701, %r701, 21;
	xor.b32  	%r705, %r703, %r704;
	shf.l.wrap.b32 	%r706, %r701, %r701, 7;
	xor.b32  	%r707, %r705, %r706;
	and.b32  	%r708, %r701, %r919;
	not.b32 	%r709, %r701;
	and.b32  	%r710, %r920, %r709;
	or.b32  	%r711, %r708, %r710;
	ld.const.u32 	%r712, [%rd23+-12];
	add.s32 	%r713, %r707, %r711;
	add.s32 	%r714, %r713, %r921;
	add.s32 	%r715, %r714, %r712;
	add.s32 	%r716, %r715, %r684;
	shf.l.wrap.b32 	%r717, %r702, %r702, 30;
	shf.l.wrap.b32 	%r718, %r702, %r702, 19;
	xor.b32  	%r719, %r717, %r718;
	shf.l.wrap.b32 	%r720, %r702, %r702, 10;
	xor.b32  	%r721, %r719, %r720;
	xor.b32  	%r722, %r915, %r916;
	and.b32  	%r723, %r702, %r722;
	and.b32  	%r724, %r915, %r916;
	xor.b32  	%r725, %r723, %r724;
	add.s32 	%r726, %r721, %r725;
	add.s32 	%r727, %r716, %r917;
	add.s32 	%r728, %r726, %r716;
	shf.l.wrap.b32 	%r729, %r727, %r727, 26;
	shf.l.wrap.b32 	%r730, %r727, %r727, 21;
	xor.b32  	%r731, %r729, %r730;
	shf.l.wrap.b32 	%r732, %r727, %r727, 7;
	xor.b32  	%r733, %r731, %r732;
	and.b32  	%r734, %r727, %r701;
	not.b32 	%r735, %r727;
	and.b32  	%r736, %r919, %r735;
	or.b32  	%r737, %r734, %r736;
	ld.const.u32 	%r738, [%rd23+-8];
	add.s32 	%r739, %r733, %r737;
	add.s32 	%r740, %r739, %r920;
	add.s32 	%r741, %r740, %r738;
	add.s32 	%r742, %r741, %r685;
	shf.l.wrap.b32 	%r743, %r728, %r728, 30;
	shf.l.wrap.b32 	%r744, %r728, %r728, 19;
	xor.b32  	%r745, %r743, %r744;
	shf.l.wrap.b32 	%r746, %r728, %r728, 10;
	xor.b32  	%r747, %r745, %r746;
	xor.b32  	%r748, %r702, %r915;
	and.b32  	%r749, %r728, %r748;
	and.b32  	%r750, %r702, %r915;
	xor.b32  	%r751, %r749, %r750;
	add.s32 	%r752, %r747, %r751;
	add.s32 	%r753, %r742, %r916;
	add.s32 	%r754, %r752, %r742;
	shf.l.wrap.b32 	%r755, %r753, %r753, 26;
	shf.l.wrap.b32 	%r756, %r753, %r753, 21;
	xor.b32  	%r757, %r755, %r756;
	shf.l.wrap.b32 	%r758, %r753, %r753, 7;
	xor.b32  	%r759, %r757, %r758;
	and.b32  	%r760, %r753, %r727;
	not.b32 	%r761, %r753;
	and.b32  	%r762, %r701, %r761;
	or.b32  	%r763, %r760, %r762;
	ld.const.u32 	%r764, [%rd23+-4];
	add.s32 	%r765, %r759, %r763;
	add.s32 	%r766, %r765, %r919;
	add.s32 	%r767, %r766, %r764;
	add.s32 	%r768, %r767, %r686;
	shf.l.wrap.b32 	%r769, %r754, %r754, 30;
	shf.l.wrap.b32 	%r770, %r754, %r754, 19;
	xor.b32  	%r771, %r769, %r770;
	shf.l.wrap.b32 	%r772, %r754, %r754, 10;
	xor.b32  	%r773, %r771, %r772;
	xor.b32  	%r774, %r728, %r702;
	and.b32  	%r775, %r754, %r774;
	and.b32  	%r776, %r728, %r702;
	xor.b32  	%r777, %r775, %r776;
	add.s32 	%r778, %r773, %r777;
	add.s32 	%r779, %r768, %r915;
	add.s32 	%r780, %r778, %r768;
	shf.l.wrap.b32 	%r781, %r779, %r779, 26;
	shf.l.wrap.b32 	%r782, %r779, %r779, 21;
	xor.b32  	%r783, %r781, %r782;
	shf.l.wrap.b32 	%r784, %r779, %r779, 7;
	xor.b32  	%r785, %r783, %r784;
	and.b32  	%r786, %r779, %r753;
	not.b32 	%r787, %r779;
	and.b32  	%r788, %r727, %r787;
	or.b32  	%r789, %r786, %r788;
	ld.const.u32 	%r790, [%rd23];
	ld.local.v4.u32 	{%r791, %r792, %r793, %r794}, [%rd22];
	add.s32 	%r795, %r785, %r789;
	add.s32 	%r796, %r795, %r701;
	add.s32 	%r797, %r796, %r790;
	add.s32 	%r798, %r797, %r791;
	shf.l.wrap.b32 	%r799, %r780, %r780, 30;
	shf.l.wrap.b32 	%r800, %r780, %r780, 19;
	xor.b32  	%r801, %r799, %r800;
	shf.l.wrap.b32 	%r802, %r780, %r780, 10;
	xor.b32  	%r803, %r801, %r802;
	xor.b32  	%r804, %r754, %r728;
	and.b32  	%r805, %r780, %r804;
	and.b32  	%r806, %r754, %r728;
	xor.b32  	%r807, %r805, %r806;
	add.s32 	%r808, %r803, %r807;
	add.s32 	%r914, %r798, %r702;
	add.s32 	%r918, %r808, %r798;
	shf.l.wrap.b32 	%r809, %r914, %r914, 26;
	shf.l.wrap.b32 	%r810, %r914, %r914, 21;
	xor.b32  	%r811, %r809, %r810;
	shf.l.wrap.b32 	%r812, %r914, %r914, 7;
	xor.b32  	%r813, %r811, %r812;
	and.b32  	%r814, %r914, %r779;
	not.b32 	%r815, %r914;
	and.b32  	%r816, %r753, %r815;
	or.b32  	%r817, %r814, %r816;
	ld.const.u32 	%r818, [%rd23+4];
	add.s32 	%r819, %r813, %r817;
	add.s32 	%r820, %r819, %r727;
	add.s32 	%r821, %r820, %r818;
	add.s32 	%r822, %r821, %r792;
	shf.l.wrap.b32 	%r823, %r918, %r918, 30;
	shf.l.wrap.b32 	%r824, %r918, %r918, 19;
	xor.b32  	%r825, %r823, %r824;
	shf.l.wrap.b32 	%r826, %r918, %r918, 10;
	xor.b32  	%r827, %r825, %r826;
	xor.b32  	%r828, %r780, %r754;
	and.b32  	%r829, %r918, %r828;
	and.b32  	%r830, %r780, %r754;
	xor.b32  	%r831, %r829, %r830;
	add.s32 	%r832, %r827, %r831;
	add.s32 	%r921, %r822, %r728;
	add.s32 	%r917, %r832, %r822;
	shf.l.wrap.b32 	%r833, %r921, %r921, 26;
	shf.l.wrap.b32 	%r834, %r921, %r921, 21;
	xor.b32  	%r835, %r833, %r834;
	shf.l.wrap.b32 	%r836, %r921, %r921, 7;
	xor.b32  	%r837, %r835, %r836;
	and.b32  	%r838, %r921, %r914;
	not.b32 	%r839, %r921;
	and.b32  	%r840, %r779, %r839;
	or.b32  	%r841, %r838, %r840;
	ld.const.u32 	%r842, [%rd23+8];
	add.s32 	%r843, %r837, %r841;
	add.s32 	%r844, %r843, %r753;
	add.s32 	%r845, %r844, %r842;
	add.s32 	%r846, %r845, %r793;
	shf.l.wrap.b32 	%r847, %r917, %r917, 30;
	shf.l.wrap.b32 	%r848, %r917, %r917, 19;
	xor.b32  	%r849, %r847, %r848;
	shf.l.wrap.b32 	%r850, %r917, %r917, 10;
	xor.b32  	%r851, %r849, %r850;
	xor.b32  	%r852, %r918, %r780;
	and.b32  	%r853, %r917, %r852;
	and.b32  	%r854, %r918, %r780;
	xor.b32  	%r855, %r853, %r854;
	add.s32 	%r856, %r851, %r855;
	add.s32 	%r920, %r846, %r754;
	add.s32 	%r916, %r856, %r846;
	shf.l.wrap.b32 	%r857, %r920, %r920, 26;
	shf.l.wrap.b32 	%r858, %r920, %r920, 21;
	xor.b32  	%r859, %r857, %r858;
	shf.l.wrap.b32 	%r860, %r920, %r920, 7;
	xor.b32  	%r861, %r859, %r860;
	and.b32  	%r862, %r920, %r921;
	not.b32 	%r863, %r920;
	and.b32  	%r864, %r914, %r863;
	or.b32  	%r865, %r862, %r864;
	ld.const.u32 	%r866, [%rd23+12];
	add.s32 	%r867, %r861, %r865;
	add.s32 	%r868, %r867, %r779;
	add.s32 	%r869, %r868, %r866;
	add.s32 	%r870, %r869, %r794;
	shf.l.wrap.b32 	%r871, %r916, %r916, 30;
	shf.l.wrap.b32 	%r872, %r916, %r916, 19;
	xor.b32  	%r873, %r871, %r872;
	shf.l.wrap.b32 	%r874, %r916, %r916, 10;
	xor.b32  	%r875, %r873, %r874;
	xor.b32  	%r876, %r917, %r918;
	and.b32  	%r877, %r916, %r876;
	and.b32  	%r878, %r917, %r918;
	xor.b32  	%r879, %r877, %r878;
	add.s32 	%r880, %r875, %r879;
	add.s32 	%r919, %r870, %r780;
	add.s32 	%r915, %r880, %r870;
	add.s32 	%r913, %r913, 8;
	add.s64 	%rd23, %rd23, 32;
	add.s64 	%rd22, %rd22, 32;
	setp.ne.s32 	%p2, %r913, 64;
	@%p2 bra 	$L__BB1_2;
	add.s32 	%r881, %r1, %r915;
	add.s32 	%r882, %r2, %r916;
	add.s32 	%r883, %r3, %r917;
	add.s32 	%r884, %r4, %r918;
	add.s32 	%r885, %r5, %r919;
	add.s32 	%r886, %r6, %r920;
	add.s32 	%r887, %r7, %r921;
	add.s32 	%r888, %r8, %r914;
	shr.u32 	%r889, %r881, 24;
	st.global.u8 	[%rd1], %r889;
	shr.u32 	%r890, %r881, 16;
	st.global.u8 	[%rd1+1], %r890;
	shr.u32 	%r891, %r881, 8;
	st.global.u8 	[%rd1+2], %r891;
	st.global.u8 	[%rd1+3], %r881;
	shr.u32 	%r892, %r882, 24;
	st.global.u8 	[%rd1+4], %r892;
	shr.u32 	%r893, %r882, 16;
	st.global.u8 	[%rd1+5], %r893;
	shr.u32 	%r894, %r882, 8;
	st.global.u8 	[%rd1+6], %r894;
	st.global.u8 	[%rd1+7], %r882;
	shr.u32 	%r895, %r883, 24;
	st.global.u8 	[%rd1+8], %r895;
	shr.u32 	%r896, %r883, 16;
	st.global.u8 	[%rd1+9], %r896;
	shr.u32 	%r897, %r883, 8;
	st.global.u8 	[%rd1+10], %r897;
	st.global.u8 	[%rd1+11], %r883;
	shr.u32 	%r898, %r884, 24;
	st.global.u8 	[%rd1+12], %r898;
	shr.u32 	%r899, %r884, 16;
	st.global.u8 	[%rd1+13], %r899;
	shr.u32 	%r900, %r884, 8;
	st.global.u8 	[%rd1+14], %r900;
	st.global.u8 	[%rd1+15], %r884;
	shr.u32 	%r901, %r885, 24;
	st.global.u8 	[%rd1+16], %r901;
	shr.u32 	%r902, %r885, 16;
	st.global.u8 	[%rd1+17], %r902;
	shr.u32 	%r903, %r885, 8;
	st.global.u8 	[%rd1+18], %r903;
	st.global.u8 	[%rd1+19], %r885;
	shr.u32 	%r904, %r886, 24;
	st.global.u8 	[%rd1+20], %r904;
	shr.u32 	%r905, %r886, 16;
	st.global.u8 	[%rd1+21], %r905;
	shr.u32 	%r906, %r886, 8;
	st.global.u8 	[%rd1+22], %r906;
	st.global.u8 	[%rd1+23], %r886;
	shr.u32 	%r907, %r887, 24;
	st.global.u8 	[%rd1+24], %r907;
	shr.u32 	%r908, %r887, 16;
	st.global.u8 	[%rd1+25], %r908;
	shr.u32 	%r909, %r887, 8;
	st.global.u8 	[%rd1+26], %r909;
	st.global.u8 	[%rd1+27], %r887;
	shr.u32 	%r910, %r888, 24;
	st.global.u8 	[%rd1+28], %r910;
	shr.u32 	%r911, %r888, 16;
	st.global.u8 	[%rd1+29], %r911;
	shr.u32 	%r912, %r888, 8;
	st.global.u8 	[%rd1+30], %r912;
	st.global.u8 	[%rd1+31], %r888;
$L__BB1_4:
	ret;

}
	// .globl	_ZN8collider3gpu22sha256_pubkey65_kernelEPKhPhm
.visible .entry _ZN8collider3gpu22sha256_pubkey65_kernelEPKhPhm(
	.param .u64 .ptr .align 1 _ZN8collider3gpu22sha256_pubkey65_kernelEPKhPhm_param_0,
	.param .u64 .ptr .align 1 _ZN8collider3gpu22sha256_pubkey65_kernelEPKhPhm_param_1,
	.param .u64 _ZN8collider3gpu22sha256_pubkey65_kernelEPKhPhm_param_2
)
{
	.local .align 16 .b8 	__local_depot2[256];
	.reg .b64 	%SP;
	.reg .b64 	%SPL;
	.reg .pred 	%p<8>;
	.reg .b16 	%rs<86>;
	.reg .b32 	%r<1117>;
	.reg .b64 	%rd<35>;

	mov.u64 	%SPL, __local_depot2;
	ld.param.u64 	%rd12, [_ZN8collider3gpu22sha256_pubkey65_kernelEPKhPhm_param_1];
	ld.param.u64 	%rd13, [_ZN8collider3gpu22sha256_pubkey65_kernelEPKhPhm_param_2];
	add.u64 	%rd1, %SPL, 0;
	mov.u32 	%r83, %ctaid.x;
	mov.u32 	%r84, %ntid.x;
	mov.u32 	%r85, %tid.x;
	mad.lo.s32 	%r86, %r83, %r84, %r85;
	cvt.u64.u32 	%rd2, %r86;
	setp.le.u64 	%p2, %rd13, %rd2;
	@%p2 bra 	$L__BB2_9;
	cvta.to.global.u64 	%rd16, %rd12;
	shl.b64 	%rd17, %rd2, 5;
	add.s64 	%rd3, %rd16, %rd17;
	ld.const.u32 	%r1087, [_ZN34_INTERNAL_949737db_4_k_cu_7fb9b1988collider3gpu9SHA256_H0E];
	ld.const.u32 	%r1086, [_ZN34_INTERNAL_949737db_4_k_cu_7fb9b1988collider3gpu9SHA256_H0E+4];
	ld.const.u32 	%r1085, [_ZN34_INTERNAL_949737db_4_k_cu_7fb9b1988collider3gpu9SHA256_H0E+8];
	ld.const.u32 	%r1084, [_ZN34_INTERNAL_949737db_4_k_cu_7fb9b1988collider3gpu9SHA256_H0E+12];
	ld.const.u32 	%r1083, [_ZN34_INTERNAL_949737db_4_k_cu_7fb9b1988collider3gpu9SHA256_H0E+16];
	ld.const.u32 	%r1082, [_ZN34_INTERNAL_949737db_4_k_cu_7fb9b1988collider3gpu9SHA256_H0E+20];
	ld.const.u32 	%r1081, [_ZN34_INTERNAL_949737db_4_k_cu_7fb9b1988collider3gpu9SHA256_H0E+24];
	mov.b64 	%rd32, 0;
	mov.pred 	%p7, -1;
	ld.const.u32 	%r1080, [_ZN34_INTERNAL_949737db_4_k_cu_7fb9b1988collider3gpu9SHA256_H0E+28];
$L__BB2_2:
	mov.pred 	%p1, %p7;
	shl.b64 	%rd5, %rd32, 6;
	and.b64  	%rd18, %rd32, 1;
	setp.eq.b64 	%p4, %rd18, 1;
	@%p4 bra 	$L__BB2_4;
	ld.param.u64 	%rd30, [_ZN8collider3gpu22sha256_pubkey65_kernelEPKhPhm_param_0];
	mov.u32 	%r87, %ctaid.x;
	mov.u32 	%r88, %ntid.x;
	mov.u32 	%r89, %tid.x;
	mad.lo.s32 	%r90, %r87, %r88, %r89;
	mul.wide.u32 	%rd19, %r90, 65;
	add.s64 	%rd20, %rd5, %rd19;
	cvta.to.global.u64 	%rd21, %rd30;
	add.s64 	%rd22, %rd21, %rd20;
	ld.global.nc.u8 	%rs4, [%rd22];
	cvt.u16.u8 	%rs85, %rs4;
	ld.global.nc.u8 	%rs5, [%rd22+1];
	cvt.u32.u8 	%r91, %rs5;
	ld.global.nc.u8 	%rs6, [%rd22+2];
	cvt.u16.u8 	%rs7, %rs6;
	ld.global.nc.u8 	%rs8, [%rd22+3];
	cvt.u32.u8 	%r1090, %rs8;
	ld.global.nc.u8 	%rs9, [%rd22+5];
	cvt.u32.u8 	%r92, %rs9;
	ld.global.nc.u8 	%rs10, [%rd22+6];
	cvt.u16.u8 	%rs11, %rs10;
	ld.global.nc.u8 	%rs12, [%rd22+7];
	cvt.u32.u8 	%r93, %rs12;
	ld.global.nc.u8 	%rs13, [%rd22+9];
	cvt.u32.u8 	%r94, %rs13;
	ld.global.nc.u8 	%rs14, [%rd22+10];
	cvt.u16.u8 	%rs15, %rs14;
	ld.global.nc.u8 	%rs16, [%rd22+11];
	cvt.u32.u8 	%r95, %rs16;
	ld.global.nc.u8 	%rs17, [%rd22+13];
	cvt.u32.u8 	%r96, %rs17;
	ld.global.nc.u8 	%rs18, [%rd22+14];
	cvt.u16.u8 	%rs19, %rs18;
	ld.global.nc.u8 	%rs20, [%rd22+15];
	cvt.u32.u8 	%r97, %rs20;
	ld.global.nc.u8 	%rs21, [%rd22+17];
	cvt.u32.u8 	%r98, %rs21;
	ld.global.nc.u8 	%rs22, [%rd22+18];
	cvt.u16.u8 	%rs23, %rs22;
	ld.global.nc.u8 	%rs24, [%rd22+19];
	cvt.u32.u8 	%r99, %rs24;
	ld.global.nc.u8 	%rs25, [%rd22+21];
	cvt.u32.u8 	%r100, %rs25;
	ld.global.nc.u8 	%rs26, [%rd22+22];
	cvt.u16.u8 	%rs27, %rs26;
	ld.global.nc.u8 	%rs28, [%rd22+23];
	cvt.u32.u8 	%r101, %rs28;
	ld.global.nc.u8 	%rs29, [%rd22+25];
	cvt.u32.u8 	%r102, %rs29;
	ld.global.nc.u8 	%rs30, [%rd22+26];
	cvt.u16.u8 	%rs31, %rs30;
	ld.global.nc.u8 	%rs32, [%rd22+27];
	cvt.u32.u8 	%r103, %rs32;
	ld.global.nc.u8 	%rs33, [%rd22+29];
	cvt.u32.u8 	%r104, %rs33;
	ld.global.nc.u8 	%rs34, [%rd22+30];
	cvt.u16.u8 	%rs35, %rs34;
	ld.global.nc.u8 	%rs36, [%rd22+31];
	cvt.u32.u8 	%r105, %rs36;
	ld.global.nc.u8 	%rs37, [%rd22+33];
	cvt.u32.u8 	%r106, %rs37;
	ld.global.nc.u8 	%rs38, [%rd22+34];
	cvt.u16.u8 	%rs39, %rs38;
	ld.global.nc.u8 	%rs40, [%rd22+35];
	cvt.u32.u8 	%r107, %rs40;
	ld.global.nc.u8 	%rs41, [%rd22+37];
	cvt.u32.u8 	%r108, %rs41;
	ld.global.nc.u8 	%rs42, [%rd22+38];
	cvt.u16.u8 	%rs43, %rs42;
	ld.global.nc.u8 	%rs44, [%rd22+39];
	cvt.u32.u8 	%r109, %rs44;
	ld.global.nc.u8 	%rs45, [%rd22+41];
	cvt.u32.u8 	%r110, %rs45;
	ld.global.nc.u8 	%rs46, [%rd22+42];
	cvt.u16.u8 	%rs47, %rs46;
	ld.global.nc.u8 	%rs48, [%rd22+43];
	cvt.u32.u8 	%r111, %rs48;
	ld.global.nc.u8 	%rs49, [%rd22+45];
	cvt.u32.u8 	%r112, %rs49;
	ld.global.nc.u8 	%rs50, [%rd22+46];
	cvt.u16.u8 	%rs51, %rs50;
	ld.global.nc.u8 	%rs52, [%rd22+47];
	cvt.u32.u8 	%r113, %rs52;
	ld.global.nc.u8 	%rs53, [%rd22+49];
	cvt.u32.u8 	%r114, %rs53;
	ld.global.nc.u8 	%rs54, [%rd22+50];
	cvt.u16.u8 	%rs55, %rs54;
	ld.global.nc.u8 	%rs56, [%rd22+51];
	cvt.u32.u8 	%r115, %rs56;
	ld.global.nc.u8 	%rs57, [%rd22+53];
	cvt.u32.u8 	%r116, %rs57;
	ld.global.nc.u8 	%rs58, [%rd22+54];
	cvt.u16.u8 	%rs59, %rs58;
	ld.global.nc.u8 	%rs60, [%rd22+55];
	cvt.u32.u8 	%r117, %rs60;
	ld.global.nc.u8 	%rs61, [%rd22+57];
	cvt.u32.u8 	%r118, %rs61;
	ld.global.nc.u8 	%rs62, [%rd22+58];
	cvt.u16.u8 	%rs63, %rs62;
	ld.global.nc.u8 	%rs64, [%rd22+59];
	cvt.u32.u8 	%r1089, %rs64;
	ld.global.nc.u8 	%rs65, [%rd22+61];
	cvt.u32.u8 	%r119, %rs65;
	ld.global.nc.u8 	%rs66, [%rd22+62];
	cvt.u16.u8 	%rs67, %rs66;
	ld.global.nc.u8 	%rs68, [%rd22+63];
	cvt.u32.u8 	%r1088, %rs68;
	shl.b32 	%r1092, %r91, 16;
	mul.wide.u16 	%r1091, %rs7, 256;
	ld.global.nc.u8 	%rs69, [%rd22+4];
	cvt.u32.u8 	%r120, %rs69;
	shl.b32 	%r121, %r120, 24;
	shl.b32 	%r122, %r92, 16;
	or.b32  	%r123, %r122, %r121;
	mul.wide.u16 	%r124, %rs11, 256;
	or.b32  	%r125, %r123, %r124;
	or.b32  	%r1093, %r125, %r93;
	ld.global.nc.u8 	%rs70, [%rd22+8];
	cvt.u32.u8 	%r126, %rs70;
	shl.b32 	%r127, %r126, 24;
	shl.b32 	%r128, %r94, 16;
	or.b32  	%r129, %r128, %r127;
	mul.wide.u16 	%r130, %rs15, 256;
	or.b32  	%r131, %r129, %r130;
	or.b32  	%r1094, %r131, %r95;
	ld.global.nc.u8 	%rs71, [%rd22+12];
	cvt.u32.u8 	%r132, %rs71;
	shl.b32 	%r133, %r132, 24;
	shl.b32 	%r134, %r96, 16;
	or.b32  	%r135, %r134, %r133;
	mul.wide.u16 	%r136, %rs19, 256;
	or.b32  	%r137, %r135, %r136;
	or.b32  	%r1095, %r137, %r97;
	ld.global.nc.u8 	%rs72, [%rd22+16];
	cvt.u32.u8 	%r138, %rs72;
	shl.b32 	%r139, %r138, 24;
	shl.b32 	%r140, %r98, 16;
	or.b32  	%r141, %r140, %r139;
	mul.wide.u16 	%r142, %rs23, 256;
	or.b32  	%r143, %r141, %r142;
	or.b32  	%r1096, %r143, %r99;
	ld.global.nc.u8 	%rs73, [%rd22+20];
	cvt.u32.u8 	%r144, %rs73;
	shl.b32 	%r145, %r144, 24;
	shl.b32 	%r146, %r100, 16;
	or.b32  	%r147, %r146, %r145;
	mul.wide.u16 	%r148, %rs27, 256;
	or.b32  	%r149, %r147, %r148;
	or.b32  	%r1097, %r149, %r101;
	ld.global.nc.u8 	%rs74, [%rd22+24];
	cvt.u32.u8 	%r150, %rs74;
	shl.b32 	%r151, %r150, 24;
	shl.b32 	%r152, %r102, 16;
	or.b32  	%r153, %r152, %r151;
	mul.wide.u16 	%r154, %rs31, 256;
	or.b32  	%r155, %r153, %r154;
	or.b32  	%r1098, %r155, %r103;
	ld.global.nc.u8 	%rs75, [%rd22+28];
	cvt.u32.u8 	%r156, %rs75;
	shl.b32 	%r157, %r156, 24;
	shl.b32 	%r158, %r104, 16;
	or.b32  	%r159, %r158, %r157;
	mul.wide.u16 	%r160, %rs35, 256;
	or.b32  	%r161, %r159, %r160;
	or.b32  	%r1099, %r161, %r105;
	ld.global.nc.u8 	%rs76, [%rd22+32];
	cvt.u32.u8 	%r162, %rs76;
	shl.b32 	%r163, %r162, 24;
	shl.b32 	%r164, %r106, 16;
	or.b32  	%r165, %r164, %r163;
	mul.wide.u16 	%r166, %rs39, 256;
	or.b32  	%r167, %r165, %r166;
	or.b32  	%r1100, %r167, %r107;
	ld.global.nc.u8 	%rs77, [%rd22+36];
	cvt.u32.u8 	%r168, %rs77;
	shl.b32 	%r169, %r168, 24;
	shl.b32 	%r170, %r108, 16;
	or.b32  	%r171, %r170, %r169;
	mul.wide.u16 	%r172, %rs43, 256;
	or.b32  	%r173, %r171, %r172;
	or.b32  	%r1101, %r173, %r109;
	ld.global.nc.u8 	%rs78, [%rd22+40];
	cvt.u32.u8 	%r174, %rs78;
	shl.b32 	%r175, %r174, 24;
	shl.b32 	%r176, %r110, 16;
	or.b32  	%r177, %r176, %r175;
	mul.wide.u16 	%r178, %rs47, 256;
	or.b32  	%r179, %r177, %r178;
	or.b32  	%r1102, %r179, %r111;
	ld.global.nc.u8 	%rs79, [%rd22+44];
	cvt.u32.u8 	%r180, %rs79;
	shl.b32 	%r181, %r180, 24;
	shl.b32 	%r182, %r112, 16;
	or.b32  	%r183, %r182, %r181;
	mul.wide.u16 	%r184, %rs51, 256;
	or.b32  	%r185, %r183, %r184;
	or.b32  	%r1103, %r185, %r113;
	ld.global.nc.u8 	%rs80, [%rd22+48];
	cvt.u32.u8 	%r186, %rs80;
	shl.b32 	%r187, %r186, 24;
	shl.b32 	%r188, %r114, 16;
	or.b32  	%r189, %r188, %r187;
	mul.wide.u16 	%r190, %rs55, 256;
	or.b32  	%r191, %r189, %r190;
	or.b32  	%r1104, %r191, %r115;
	ld.global.nc.u8 	%rs81, [%rd22+52];
	cvt.u32.u8 	%r192, %rs81;
	shl.b32 	%r193, %r192, 24;
	shl.b32 	%r194, %r116, 16;
	or.b32  	%r195, %r194, %r193;
	mul.wide.u16 	%r196, %rs59, 256;
	or.b32  	%r197, %r195, %r196;
	or.b32  	%r1105, %r197, %r117;
	ld.global.nc.u8 	%rs82, [%rd22+56];
	cvt.u32.u8 	%r198, %rs82;
	shl.b32 	%r199, %r198, 24;
	shl.b32 	%r200, %r118, 16;
	or.b32  	%r201, %r200, %r199;
	mul.wide.u16 	%r202, %rs63, 256;
	or.b32  	%r1106, %r201, %r202;
	ld.global.nc.u8 	%rs83, [%rd22+60];
	cvt.u32.u8 	%r203, %rs83;
	shl.b32 	%r204, %r203, 24;
	shl.b32 	%r205, %r119, 16;
	or.b32  	%r206, %r205, %r204;
	mul.wide.u16 	%r207, %rs67, 256;
	or.b32  	%r1107, %r206, %r207;
	bra.uni 	$L__BB2_5;
$L__BB2_4:
	ld.param.u64 	%rd31, [_ZN8collider3gpu22sha256_pubkey65_kernelEPKhPhm_param_0];
	mov.u32 	%r212, %ctaid.x;
	mov.u32 	%r213, %ntid.x;
	mov.u32 	%r214, %tid.x;
	mad.lo.s32 	%r215, %r212, %r213, %r214;
	mul.wide.u32 	%rd23, %r215, 65;
	add.s64 	%rd24, %rd5, %rd23;
	cvta.to.global.u64 	%rd25, %rd31;
	add.s64 	%rd26, %rd25, %rd24;
	ld.global.nc.u8 	%rs84, [%rd26];
	cvt.u16.u8 	%rs85, %rs84;
	mov.b32 	%r1107, 512;
	mov.b32 	%r1092, 8388608;
	mov.b32 	%r1089, 0;
	mov.b32 	%r1088, 8;
	mov.u32 	%r1090, %r1089;
	mov.u32 	%r1091, %r1089;
	mov.u32 	%r1093, %r1089;
	mov.u32 	%r1094, %r1089;
	mov.u32 	%r1095, %r1089;
	mov.u32 	%r1096, %r1089;
	mov.u32 	%r1097, %r1089;
	mov.u32 	%r1098, %r1089;
	mov.u32 	%r1099, %r1089;
	mov.u32 	%r1100, %r1089;
	mov.u32 	%r1101, %r1089;
	mov.u32 	%r1102, %r1089;
	mov.u32 	%r1103, %r1089;
	mov.u32 	%r1104, %r1089;
	mov.u32 	%r1105, %r1089;
	mov.u32 	%r1106, %r1089;
$L__BB2_5:
	add.s64 	%rd33, %rd1, 16;
	cvt.u32.u16 	%r217, %rs85;
	shl.b32 	%r218, %r217, 24;
	or.b32  	%r219, %r1092, %r218;
	or.b32  	%r220, %r219, %r1091;
	or.b32  	%r221, %r220, %r1090;
	st.local.v4.u32 	[%rd1], {%r221, %r1093, %r1094, %r1095};
	st.local.v4.u32 	[%rd1+16], {%r1096, %r1097, %r1098, %r1099};
	st.local.v4.u32 	[%rd1+32], {%r1100, %r1101, %r1102, %r1103};
	or.b32  	%r222, %r1106, %r1089;
	or.b32  	%r223, %r1107, %r1088;
	st.local.v4.u32 	[%rd1+48], {%r1104, %r1105, %r222, %r223};
	shf.l.wrap.b32 	%r224, %r1106, %r222, 15;
	shf.l.wrap.b32 	%r225, %r1106, %r222, 13;
	xor.b32  	%r226, %r224, %r225;
	shr.u32 	%r227, %r1106, 10;
	xor.b32  	%r228, %r226, %r227;
	add.s32 	%r229, %r228, %r1101;
	shf.l.wrap.b32 	%r230, %r1093, %r1093, 25;
	shf.l.wrap.b32 	%r231, %r1093, %r1093, 14;
	xor.b32  	%r232, %r230, %r231;
	shr.u32 	%r233, %r1093, 3;
	xor.b32  	%r234, %r232, %r233;
	add.s32 	%r235, %r229, %r221;
	add.s32 	%r236, %r235, %r234;
	shf.l.wrap.b32 	%r237, %r1107, %r223, 15;
	shf.l.wrap.b32 	%r238, %r1107, %r223, 13;
	xor.b32  	%r239, %r237, %r238;
	shr.u32 	%r240, %r1107, 10;
	xor.b32  	%r241, %r239, %r240;
	add.s32 	%r242, %r241, %r1102;
	shf.l.wrap.b32 	%r243, %r1094, %r1094, 25;
	shf.l.wrap.b32 	%r244, %r1094, %r1094, 14;
	xor.b32  	%r245, %r243, %r244;
	shr.u32 	%r246, %r1094, 3;
	xor.b32  	%r247, %r245, %r246;
	add.s32 	%r248, %r242, %r1093;
	add.s32 	%r249, %r248, %r247;
	shf.l.wrap.b32 	%r250, %r236, %r236, 15;
	shf.l.wrap.b32 	%r251, %r236, %r236, 13;
	xor.b32  	%r252, %r250, %r251;
	shr.u32 	%r253, %r236, 10;
	xor.b32  	%r254, %r252, %r253;
	add.s32 	%r255, %r254, %r1103;
	shf.l.wrap.b32 	%r256, %r1095, %r1095, 25;
	shf.l.wrap.b32 	%r257, %r1095, %r1095, 14;
	xor.b32  	%r258, %r256, %r257;
	shr.u32 	%r259, %r1095, 3;
	xor.b32  	%r260, %r258, %r259;
	add.s32 	%r261, %r255, %r1094;
	add.s32 	%r262, %r261, %r260;
	shf.l.wrap.b32 	%r263, %r249, %r249, 15;
	shf.l.wrap.b32 	%r264, %r249, %r249, 13;
	xor.b32  	%r265, %r263, %r264;
	shr.u32 	%r266, %r249, 10;
	xor.b32  	%r267, %r265, %r266;
	add.s32 	%r268, %r267, %r1104;
	shf.l.wrap.b32 	%r269, %r1096, %r1096, 25;
	shf.l.wrap.b32 	%r270, %r1096, %r1096, 14;
	xor.b32  	%r271, %r269, %r270;
	shr.u32 	%r272, %r1096, 3;
	xor.b32  	%r273, %r271, %r272;
	add.s32 	%r274, %r268, %r1095;
	add.s32 	%r275, %r274, %r273;
	st.local.v4.u32 	[%rd1+64], {%r236, %r249, %r262, %r275};
	shf.l.wrap.b32 	%r276, %r262, %r262, 15;
	shf.l.wrap.b32 	%r277, %r262, %r262, 13;
	xor.b32  	%r278, %r276, %r277;
	shr.u32 	%r279, %r262, 10;
	xor.b32  	%r280, %r278, %r279;
	add.s32 	%r281, %r280, %r1105;
	shf.l.wrap.b32 	%r282, %r1097, %r1097, 25;
	shf.l.wrap.b32 	%r283, %r1097, %r1097, 14;
	xor.b32  	%r284, %r282, %r283;
	shr.u32 	%r285, %r1097, 3;
	xor.b32  	%r286, %r284, %r285;
	add.s32 	%r287, %r281, %r1096;
	add.s32 	%r288, %r287, %r286;
	shf.l.wrap.b32 	%r289, %r275, %r275, 15;
	shf.l.wrap.b32 	%r290, %r275, %r275, 13;
	xor.b32  	%r291, %r289, %r290;
	shr.u32 	%r292, %r275, 10;
	xor.b32  	%r293, %r291, %r292;
	add.s32 	%r294, %r293, %r222;
	shf.l.wrap.b32 	%r295, %r1098, %r1098, 25;
	shf.l.wrap.b32 	%r296, %r1098, %r1098, 14;
	xor.b32  	%r297, %r295, %r296;
	shr.u32 	%r298, %r1098, 3;
	xor.b32  	%r299, %r297, %r298;
	add.s32 	%r300, %r294, %r1097;
	add.s32 	%r301, %r300, %r299;
	shf.l.wrap.b32 	%r302, %r288, %r288, 15;
	shf.l.wrap.b32 	%r303, %r288, %r288, 13;
	xor.b32  	%r304, %r302, %r303;
	shr.u32 	%r305, %r288, 10;
	xor.b32  	%r306, %r304, %r305;
	add.s32 	%r307, %r306, %r223;
	shf.l.wrap.b32 	%r308, %r1099, %r1099, 25;
	shf.l.wrap.b32 	%r309, %r1099, %r1099, 14;
	xor.b32  	%r310, %r308, %r309;
	shr.u32 	%r311, %r1099, 3;
	xor.b32  	%r312, %r310, %r311;
	add.s32 	%r313, %r307, %r1098;
	add.s32 	%r314, %r313, %r312;
	shf.l.wrap.b32 	%r315, %r301, %r301, 15;
	shf.l.wrap.b32 	%r316, %r301, %r301, 13;
	xor.b32  	%r317, %r315, %r316;
	shr.u32 	%r318, %r301, 10;
	xor.b32  	%r319, %r317, %r318;
	add.s32 	%r320, %r319, %r236;
	shf.l.wrap.b32 	%r321, %r1100, %r1100, 25;
	shf.l.wrap.b32 	%r322, %r1100, %r1100, 14;
	xor.b32  	%r323, %r321, %r322;
	shr.u32 	%r324, %r1100, 3;
	xor.b32  	%r325, %r323, %r324;
	add.s32 	%r326, %r320, %r1099;
	add.s32 	%r327, %r326, %r325;
	st.local.v4.u32 	[%rd1+80], {%r288, %r301, %r314, %r327};
	shf.l.wrap.b32 	%r328, %r314, %r314, 15;
	shf.l.wrap.b32 	%r329, %r314, %r314, 13;
	xor.b32  	%r330, %r328, %r329;
	shr.u32 	%r331, %r314, 10;
	xor.b32  	%r332, %r330, %r331;
	add.s32 	%r333, %r332, %r249;
	shf.l.wrap.b32 	%r334, %r1101, %r1101, 25;
	shf.l.wrap.b32 	%r335, %r1101, %r1101, 14;
	xor.b32  	%r336, %r334, %r335;
	shr.u32 	%r337, %r1101, 3;
	xor.b32  	%r338, %r336, %r337;
	add.s32 	%r339, %r333, %r1100;
	add.s32 	%r340, %r339, %r338;
	shf.l.wrap.b32 	%r341, %r327, %r327, 15;
	shf.l.wrap.b32 	%r342, %r327, %r327, 13;
	xor.b32  	%r343, %r341, %r342;
	shr.u32 	%r344, %r327, 10;
	xor.b32  	%r345, %r343, %r344;
	add.s32 	%r346, %r345, %r262;
	shf.l.wrap.b32 	%r347, %r1102, %r1102, 25;
	shf.l.wrap.b32 	%r348, %r1102, %r1102, 14;
	xor.b32  	%r349, %r347, %r348;
	shr.u32 	%r350, %r1102, 3;
	xor.b32  	%r351, %r349, %r350;
	add.s32 	%r352, %r346, %r1101;
	add.s32 	%r353, %r352, %r351;
	shf.l.wrap.b32 	%r354, %r340, %r340, 15;
	shf.l.wrap.b32 	%r355, %r340, %r340, 13;
	xor.b32  	%r356, %r354, %r355;
	shr.u32 	%r357, %r340, 10;
	xor.b32  	%r358, %r356, %r357;
	add.s32 	%r359, %r358, %r275;
	shf.l.wrap.b32 	%r360, %r1103, %r1103, 25;
	shf.l.wrap.b32 	%r361, %r1103, %r1103, 14;
	xor.b32  	%r362, %r360, %r361;
	shr.u32 	%r363, %r1103, 3;
	xor.b32  	%r364, %r362, %r363;
	add.s32 	%r365, %r359, %r1102;
	add.s32 	%r366, %r365, %r364;
	shf.l.wrap.b32 	%r367, %r353, %r353, 15;
	shf.l.wrap.b32 	%r368, %r353, %r353, 13;
	xor.b32  	%r369, %r367, %r368;
	shr.u32 	%r370, %r353, 10;
	xor.b32  	%r371, %r369, %r370;
	add.s32 	%r372, %r371, %r288;
	shf.l.wrap.b32 	%r373, %r1104, %r1104, 25;
	shf.l.wrap.b32 	%r374, %r1104, %r1104, 14;
	xor.b32  	%r375, %r373, %r374;
	shr.u32 	%r376, %r1104, 3;
	xor.b32  	%r377, %r375, %r376;
	add.s32 	%r378, %r372, %r1103;
	add.s32 	%r379, %r378, %r377;
	st.local.v4.u32 	[%rd1+96], {%r340, %r353, %r366, %r379};
	shf.l.wrap.b32 	%r380, %r366, %r366, 15;
	shf.l.wrap.b32 	%r381, %r366, %r366, 13;
	xor.b32  	%r382, %r380, %r381;
	shr.u32 	%r383, %r366, 10;
	xor.b32  	%r384, %r382, %r383;
	add.s32 	%r385, %r384, %r301;
	shf.l.wrap.b32 	%r386, %r1105, %r1105, 25;
	shf.l.wrap.b32 	%r387, %r1105, %r1105, 14;
	xor.b32  	%r388, %r386, %r387;
	shr.u32 	%r389, %r1105, 3;
	xor.b32  	%r390, %r388, %r389;
	add.s32 	%r391, %r385, %r1104;
	add.s32 	%r392, %r391, %r390;
	shf.l.wrap.b32 	%r393, %r379, %r379, 15;
	shf.l.wrap.b32 	%r394, %r379, %r379, 13;
	xor.b32  	%r395, %r393, %r394;
	shr.u32 	%r396, %r379, 10;
	xor.b32  	%r397, %r395, %r396;
	add.s32 	%r398, %r397, %r314;
	shf.l.wrap.b32 	%r399, %r222, %r222, 25;
	shf.l.wrap.b32 	%r400, %r1106, %r222, 14;
	xor.b32  	%r401, %r399, %r400;
	shr.u32 	%r402, %r222, 3;
	xor.b32  	%r403, %r401, %r402;
	add.s32 	%r404, %r398, %r1105;
	add.s32 	%r405, %r404, %r403;
	shf.l.wrap.b32 	%r406, %r392, %r392, 15;
	shf.l.wrap.b32 	%r407, %r392, %r392, 13;
	xor.b32  	%r408, %r406, %r407;
	shr.u32 	%r409, %r392, 10;
	xor.b32  	%r410, %r408, %r409;
	add.s32 	%r411, %r410, %r327;
	shf.l.wrap.b32 	%r412, %r223, %r223, 25;
	shf.l.wrap.b32 	%r413, %r1107, %r223, 14;
	xor.b32  	%r414, %r412, %r413;
	shr.u32 	%r415, %r223, 3;
	xor.b32  	%r416, %r414, %r415;
	add.s32 	%r417, %r411, %r222;
	add.s32 	%r418, %r417, %r416;
	shf.l.wrap.b32 	%r419, %r405, %r405, 15;
	shf.l.wrap.b32 	%r420, %r405, %r405, 13;
	xor.b32  	%r421, %r419, %r420;
	shr.u32 	%r422, %r405, 10;
	xor.b32  	%r423, %r421, %r422;
	add.s32 	%r424, %r423, %r340;
	shf.l.wrap.b32 	%r425, %r236, %r236, 25;
	shf.l.wrap.b32 	%r426, %r236, %r236, 14;
	xor.b32  	%r427, %r425, %r426;
	shr.u32 	%r428, %r236, 3;
	xor.b32  	%r429, %r427, %r428;
	add.s32 	%r430, %r424, %r223;
	add.s32 	%r431, %r430, %r429;
	st.local.v4.u32 	[%rd1+112], {%r392, %r405, %r418, %r431};
	shf.l.wrap.b32 	%r432, %r418, %r418, 15;
	shf.l.wrap.b32 	%r433, %r418, %r418, 13;
	xor.b32  	%r434, %r432, %r433;
	shr.u32 	%r435, %r418, 10;
	xor.b32  	%r436, %r434, %r435;
	add.s32 	%r437, %r436, %r353;
	shf.l.wrap.b32 	%r438, %r249, %r249, 25;
	shf.l.wrap.b32 	%r439, %r249, %r249, 14;
	xor.b32  	%r440, %r438, %r439;
	shr.u32 	%r441, %r249, 3;
	xor.b32  	%r442, %r440, %r441;
	add.s32 	%r443, %r437, %r236;
	add.s32 	%r444, %r443, %r442;
	shf.l.wrap.b32 	%r445, %r431, %r431, 15;
	shf.l.wrap.b32 	%r446, %r431, %r431, 13;
	xor.b32  	%r447, %r445, %r446;
	shr.u32 	%r448, %r431, 10;
	xor.b32  	%r449, %r447, %r448;
	add.s32 	%r450, %r449, %r366;
	shf.l.wrap.b32 	%r451, %r262, %r262, 25;
	shf.l.wrap.b32 	%r452, %r262, %r262, 14;
	xor.b32  	%r453, %r451, %r452;
	shr.u32 	%r454, %r262, 3;
	xor.b32  	%r455, %r453, %r454;
	add.s32 	%r456, %r450, %r249;
	add.s32 	%r457, %r456, %r455;
	shf.l.wrap.b32 	%r458, %r444, %r444, 15;
	shf.l.wrap.b32 	%r459, %r444, %r444, 13;
	xor.b32  	%r460, %r458, %r459;
	shr.u32 	%r461, %r444, 10;
	xor.b32  	%r462, %r460, %r461;
	add.s32 	%r463, %r462, %r379;
	shf.l.wrap.b32 	%r464, %r275, %r275, 25;
	shf.l.wrap.b32 	%r465, %r275, %r275, 14;
	xor.b32  	%r466, %r464, %r465;
	shr.u32 	%r467, %r275, 3;
	xor.b32  	%r468, %r466, %r467;
	add.s32 	%r469, %r463, %r262;
	add.s32 	%r470, %r469, %r468;
	shf.l.wrap.b32 	%r471, %r457, %r457, 15;
	shf.l.wrap.b32 	%r472, %r457, %r457, 13;
	xor.b32  	%r473, %r471, %r472;
	shr.u32 	%r474, %r457, 10;
	xor.b32  	%r475, %r473, %r474;
	add.s32 	%r476, %r475, %r392;
	shf.l.wrap.b32 	%r477, %r288, %r288, 25;
	shf.l.wrap.b32 	%r478, %r288, %r288, 14;
	xor.b32  	%r479, %r477, %r478;
	shr.u32 	%r480, %r288, 3;
	xor.b32  	%r481, %r479, %r480;
	add.s32 	%r482, %r476, %r275;
	add.s32 	%r483, %r482, %r481;
	st.local.v4.u32 	[%rd1+128], {%r444, %r457, %r470, %r483};
	shf.l.wrap.b32 	%r484, %r470, %r470, 15;
	shf.l.wrap.b32 	%r485, %r470, %r470, 13;
	xor.b32  	%r486, %r484, %r485;
	shr.u32 	%r487, %r470, 10;
	xor.b32  	%r488, %r486, %r487;
	add.s32 	%r489, %r488, %r405;
	shf.l.wrap.b32 	%r490, %r301, %r301, 25;
	shf.l.wrap.b32 	%r491, %r301, %r301, 14;
	xor.b32  	%r492, %r490, %r491;
	shr.u32 	%r493, %r301, 3;
	xor.b32  	%r494, %r492, %r493;
	add.s32 	%r495, %r489, %r288;
	add.s32 	%r496, %r495, %r494;
	shf.l.wrap.b32 	%r497, %r483, %r483, 15;
	shf.l.wrap.b32 	%r498, %r483, %r483, 13;
	xor.b32  	%r499, %r497, %r498;
	shr.u32 	%r500, %r483, 10;
	xor.b32  	%r501, %r499, %r500;
	add.s32 	%r502, %r501, %r418;
	shf.l.wrap.b32 	%r503, %r314, %r314, 25;
	shf.l.wrap.b32 	%r504, %r314, %r314, 14;
	xor.b32  	%r505, %r503, %r504;
	shr.u32 	%r506, %r314, 3;
	xor.b32  	%r507, %r505, %r506;
	add.s32 	%r508, %r502, %r301;
	add.s32 	%r509, %r508, %r507;
	shf.l.wrap.b32 	%r510, %r496, %r496, 15;
	shf.l.wrap.b32 	%r511, %r496, %r496, 13;
	xor.b32  	%r512, %r510, %r511;
	shr.u32 	%r513, %r496, 10;
	xor.b32  	%r514, %r512, %r513;
	add.s32 	%r515, %r514, %r431;
	shf.l.wrap.b32 	%r516, %r327, %r327, 25;
	shf.l.wrap.b32 	%r517, %r327, %r327, 14;
	xor.b32  	%r518, %r516, %r517;
	shr.u32 	%r519, %r327, 3;
	xor.b32  	%r520, %r518, %r519;
	add.s32 	%r521, %r515, %r314;
	add.s32 	%r522, %r521, %r520;
	shf.l.wrap.b32 	%r523, %r509, %r509, 15;
	shf.l.wrap.b32 	%r524, %r509, %r509, 13;
	xor.b32  	%r525, %r523, %r524;
	shr.u32 	%r526, %r509, 10;
	xor.b32  	%r527, %r525, %r526;
	add.s32 	%r528, %r527, %r444;
	shf.l.wrap.b32 	%r529, %r340, %r340, 25;
	shf.l.wrap.b32 	%r530, %r340, %r340, 14;
	xor.b32  	%r531, %r529, %r530;
	shr.u32 	%r532, %r340, 3;
	xor.b32  	%r533, %r531, %r532;
	add.s32 	%r534, %r528, %r327;
	add.s32 	%r535, %r534, %r533;
	st.local.v4.u32 	[%rd1+144], {%r496, %r509, %r522, %r535};
	shf.l.wrap.b32 	%r536, %r522, %r522, 15;
	shf.l.wrap.b32 	%r537, %r522, %r522, 13;
	xor.b32  	%r538, %r536, %r537;
	shr.u32 	%r539, %r522, 10;
	xor.b32  	%r540, %r538, %r539;
	add.s32 	%r541, %r540, %r457;
	shf.l.wrap.b32 	%r542, %r353, %r353, 25;
	shf.l.wrap.b32 	%r543, %r353, %r353, 14;
	xor.b32  	%r544, %r542, %r543;
	shr.u32 	%r545, %r353, 3;
	xor.b32  	%r546, %r544, %r545;
	add.s32 	%r547, %r541, %r340;
	add.s32 	%r548, %r547, %r546;
	shf.l.wrap.b32 	%r549, %r535, %r535, 15;
	shf.l.wrap.b32 	%r550, %r535, %r535, 13;
	xor.b32  	%r551, %r549, %r550;
	shr.u32 	%r552, %r535, 10;
	xor.b32  	%r553, %r551, %r552;
	add.s32 	%r554, %r553, %r470;
	shf.l.wrap.b32 	%r555, %r366, %r366, 25;
	shf.l.wrap.b32 	%r556, %r366, %r366, 14;
	xor.b32  	%r557, %r555, %r556;
	shr.u32 	%r558, %r366, 3;
	xor.b32  	%r559, %r557, %r558;
	add.s32 	%r560, %r554, %r353;
	add.s32 	%r561, %r560, %r559;
	shf.l.wrap.b32 	%r562, %r548, %r548, 15;
	shf.l.wrap.b32 	%r563, %r548, %r548, 13;
	xor.b32  	%r564, %r562, %r563;
	shr.u32 	%r565, %r548, 10;
	xor.b32  	%r566, %r564, %r565;
	add.s32 	%r567, %r566, %r483;
	shf.l.wrap.b32 	%r568, %r379, %r379, 25;
	shf.l.wrap.b32 	%r569, %r379, %r379, 14;
	xor.b32  	%r570, %r568, %r569;
	shr.u32 	%r571, %r379, 3;
	xor.b32  	%r572, %r570, %r571;
	add.s32 	%r573, %r567, %r366;
	add.s32 	%r574, %r573, %r572;
	shf.l.wrap.b32 	%r575, %r561, %r561, 15;
	shf.l.wrap.b32 	%r576, %r561, %r561, 13;
	xor.b32  	%r577, %r575, %r576;
	shr.u32 	%r578, %r561, 10;
	xor.b32  	%r579, %r577, %r578;
	add.s32 	%r580, %r579, %r496;
	shf.l.wrap.b32 	%r581, %r392, %r392, 25;
	shf.l.wrap.b32 	%r582, %r392, %r392, 14;
	xor.b32  	%r583, %r581, %r582;
	shr.u32 	%r584, %r392, 3;
	xor.b32  	%r585, %r583, %r584;
	add.s32 	%r586, %r580, %r379;
	add.s32 	%r587, %r586, %r585;
	st.local.v4.u32 	[%rd1+160], {%r548, %r561, %r574, %r587};
	shf.l.wrap.b32 	%r588, %r574, %r574, 15;
	shf.l.wrap.b32 	%r589, %r574, %r574, 13;
	xor.b32  	%r590, %r588, %r589;
	shr.u32 	%r591, %r574, 10;
	xor.b32  	%r592, %r590, %r591;
	add.s32 	%r593, %r592, %r509;
	shf.l.wrap.b32 	%r594, %r405, %r405, 25;
	shf.l.wrap.b32 	%r595, %r405, %r405, 14;
	xor.b32  	%r596, %r594, %r595;
	shr.u32 	%r597, %r405, 3;
	xor.b32  	%r598, %r596, %r597;
	add.s32 	%r599, %r593, %r392;
	add.s32 	%r600, %r599, %r598;
	shf.l.wrap.b32 	%r601, %r587, %r587, 15;
	shf.l.wrap.b32 	%r602, %r587, %r587, 13;
	xor.b32  	%r603, %r601, %r602;
	shr.u32 	%r604, %r587, 10;
	xor.b32  	%r605, %r603, %r604;
	add.s32 	%r606, %r605, %r522;
	shf.l.wrap.b32 	%r607, %r418, %r418, 25;
	shf.l.wrap.b32 	%r608, %r418, %r418, 14;
	xor.b32  	%r609, %r607, %r608;
	shr.u32 	%r610, %r418, 3;
	xor.b32  	%r611, %r609, %r610;
	add.s32 	%r612, %r606, %r405;
	add.s32 	%r613, %r612, %r611;
	shf.l.wrap.b32 	%r614, %r600, %r600, 15;
	shf.l.wrap.b32 	%r615, %r600, %r600, 13;
	xor.b32  	%r616, %r614, %r615;
	shr.u32 	%r617, %r600, 10;
	xor.b32  	%r618, %r616, %r617;
	add.s32 	%r619, %r618, %r535;
	shf.l.wrap.b32 	%r620, %r431, %r431, 25;
	shf.l.wrap.b32 	%r621, %r431, %r431, 14;
	xor.b32  	%r622, %r620, %r621;
	shr.u32 	%r623, %r431, 3;
	xor.b32  	%r624, %r622, %r623;
	add.s32 	%r625, %r619, %r418;
	add.s32 	%r626, %r625, %r624;
	shf.l.wrap.b32 	%r627, %r613, %r613, 15;
	shf.l.wrap.b32 	%r628, %r613, %r613, 13;
	xor.b32  	%r629, %r627, %r628;
	shr.u32 	%r630, %r613, 10;
	xor.b32  	%r631, %r629, %r630;
	add.s32 	%r632, %r631, %r548;
	shf.l.wrap.b32 	%r633, %r444, %r444, 25;
	shf.l.wrap.b32 	%r634, %r444, %r444, 14;
	xor.b32  	%r635, %r633, %r634;
	shr.u32 	%r636, %r444, 3;
	xor.b32  	%r637, %r635, %r636;
	add.s32 	%r638, %r632, %r431;
	add.s32 	%r639, %r638, %r637;
	st.local.v4.u32 	[%rd1+176], {%r600, %r613, %r626, %r639};
	shf.l.wrap.b32 	%r640, %r626, %r626, 15;
	shf.l.wrap.b32 	%r641, %r626, %r626, 13;
	xor.b32  	%r642, %r640, %r641;
	shr.u32 	%r643, %r626, 10;
	xor.b32  	%r644, %r642, %r643;
	add.s32 	%r645, %r644, %r561;
	shf.l.wrap.b32 	%r646, %r457, %r457, 25;
	shf.l.wrap.b32 	%r647, %r457, %r457, 14;
	xor.b32  	%r648, %r646, %r647;
	shr.u32 	%r649, %r457, 3;
	xor.b32  	%r650, %r648, %r649;
	add.s32 	%r651, %r645, %r444;
	add.s32 	%r652, %r651, %r650;
	shf.l.wrap.b32 	%r653, %r639, %r639, 15;
	shf.l.wrap.b32 	%r654, %r639, %r639, 13;
	xor.b32  	%r655, %r653, %r654;
	shr.u32 	%r656, %r639, 10;
	xor.b32  	%r657, %r655, %r656;
	add.s32 	%r658, %r657, %r574;
	shf.l.wrap.b32 	%r659, %r470, %r470, 25;
	shf.l.wrap.b32 	%r660, %r470, %r470, 14;
	xor.b32  	%r661, %r659, %r660;
	shr.u32 	%r662, %r470, 3;
	xor.b32  	%r663, %r661, %r662;
	add.s32 	%r664, %r658, %r457;
	add.s32 	%r665, %r664, %r663;
	shf.l.wrap.b32 	%r666, %r652, %r652, 15;
	shf.l.wrap.b32 	%r667, %r652, %r652, 13;
	xor.b32  	%r668, %r666, %r667;
	shr.u32 	%r669, %r652, 10;
	xor.b32  	%r670, %r668, %r669;
	add.s32 	%r671, %r670, %r587;
	shf.l.wrap.b32 	%r672, %r483, %r483, 25;
	shf.l.wrap.b32 	%r673, %r483, %r483, 14;
	xor.b32  	%r674, %r672, %r673;
	shr.u32 	%r675, %r483, 3;
	xor.b32  	%r676, %r674, %r675;
	add.s32 	%r677, %r671, %r470;
	add.s32 	%r678, %r677, %r676;
	shf.l.wrap.b32 	%r679, %r665, %r665, 15;
	shf.l.wrap.b32 	%r680, %r665, %r665, 13;
	xor.b32  	%r681, %r679, %r680;
	shr.u32 	%r682, %r665, 10;
	xor.b32  	%r683, %r681, %r682;
	add.s32 	%r684, %r683, %r600;
	shf.l.wrap.b32 	%r685, %r496, %r496, 25;
	shf.l.wrap.b32 	%r686, %r496, %r496, 14;
	xor.b32  	%r687, %r685, %r686;
	shr.u32 	%r688, %r496, 3;
	xor.b32  	%r689, %r687, %r688;
	add.s32 	%r690, %r684, %r483;
	add.s32 	%r691, %r690, %r689;
	st.local.v4.u32 	[%rd1+192], {%r652, %r665, %r678, %r691};
	shf.l.wrap.b32 	%r692, %r678, %r678, 15;
	shf.l.wrap.b32 	%r693, %r678, %r678, 13;
	xor.b32  	%r694, %r692, %r693;
	shr.u32 	%r695, %r678, 10;
	xor.b32  	%r696, %r694, %r695;
	add.s32 	%r697, %r696, %r613;
	shf.l.wrap.b32 	%r698, %r509, %r509, 25;
	shf.l.wrap.b32 	%r699, %r509, %r509, 14;
	xor.b32  	%r700, %r698, %r699;
	shr.u32 	%r701, %r509, 3;
	xor.b32  	%r702, %r700, %r701;
	add.s32 	%r703, %r697, %r496;
	add.s32 	%r704, %r703, %r702;
	shf.l.wrap.b32 	%r705, %r691, %r691, 15;
	shf.l.wrap.b32 	%r706, %r691, %r691, 13;
	xor.b32  	%r707, %r705, %r706;
	shr.u32 	%r708, %r691, 10;
	xor.b32  	%r709, %r707, %r708;
	add.s32 	%r710, %r709, %r626;
	shf.l.wrap.b32 	%r711, %r522, %r522, 25;
	shf.l.wrap.b32 	%r712, %r522, %r522, 14;
	xor.b32  	%r713, %r711, %r712;
	shr.u32 	%r714, %r522, 3;
	xor.b32  	%r715, %r713, %r714;
	add.s32 	%r716, %r710, %r509;
	add.s32 	%r717, %r716, %r715;
	shf.l.wrap.b32 	%r718, %r704, %r704, 15;
	shf.l.wrap.b32 	%r719, %r704, %r704, 13;
	xor.b32  	%r720, %r718, %r719;
	shr.u32 	%r721, %r704, 10;
	xor.b32  	%r722, %r720, %r721;
	add.s32 	%r723, %r722, %r639;
	shf.l.wrap.b32 	%r724, %r535, %r535, 25;
	shf.l.wrap.b32 	%r725, %r535, %r535, 14;
	xor.b32  	%r726, %r724, %r725;
	shr.u32 	%r727, %r535, 3;
	xor.b32  	%r728, %r726, %r727;
	add.s32 	%r729, %r723, %r522;
	add.s32 	%r730, %r729, %r728;
	shf.l.wrap.b32 	%r731, %r717, %r717, 15;
	shf.l.wrap.b32 	%r732, %r717, %r717, 13;
	xor.b32  	%r733, %r731, %r732;
	shr.u32 	%r734, %r717, 10;
	xor.b32  	%r735, %r733, %r734;
	add.s32 	%r736, %r735, %r652;
	shf.l.wrap.b32 	%r737, %r548, %r548, 25;
	shf.l.wrap.b32 	%r738, %r548, %r548, 14;
	xor.b32  	%r739, %r737, %r738;
	shr.u32 	%r740, %r548, 3;
	xor.b32  	%r741, %r739, %r740;
	add.s32 	%r742, %r736, %r535;
	add.s32 	%r743, %r742, %r741;
	st.local.v4.u32 	[%rd1+208], {%r704, %r717, %r730, %r743};
	shf.l.wrap.b32 	%r744, %r730, %r730, 15;
	shf.l.wrap.b32 	%r745, %r730, %r730, 13;
	xor.b32  	%r746, %r744, %r745;
	shr.u32 	%r747, %r730, 10;
	xor.b32  	%r748, %r746, %r747;
	add.s32 	%r749, %r748, %r665;
	shf.l.wrap.b32 	%r750, %r561, %r561, 25;
	shf.l.wrap.b32 	%r751, %r561, %r561, 14;
	xor.b32  	%r752, %r750, %r751;
	shr.u32 	%r753, %r561, 3;
	xor.b32  	%r754, %r752, %r753;
	add.s32 	%r755, %r749, %r548;
	add.s32 	%r756, %r755, %r754;
	shf.l.wrap.b32 	%r757, %r743, %r743, 15;
	shf.l.wrap.b32 	%r758, %r743, %r743, 13;
	xor.b32  	%r759, %r757, %r758;
	shr.u32 	%r760, %r743, 10;
	xor.b32  	%r761, %r759, %r760;
	add.s32 	%r762, %r761, %r678;
	shf.l.wrap.b32 	%r763, %r574, %r574, 25;
	shf.l.wrap.b32 	%r764, %r574, %r574, 14;
	xor.b32  	%r765, %r763, %r764;
	shr.u32 	%r766, %r574, 3;
	xor.b32  	%r767, %r765, %r766;
	add.s32 	%r768, %r762, %r561;
	add.s32 	%r769, %r768, %r767;
	shf.l.wrap.b32 	%r770, %r756, %r756, 15;
	shf.l.wrap.b32 	%r771, %r756, %r756, 13;
	xor.b32  	%r772, %r770, %r771;
	shr.u32 	%r773, %r756, 10;
	xor.b32  	%r774, %r772, %r773;
	add.s32 	%r775, %r774, %r691;
	shf.l.wrap.b32 	%r776, %r587, %r587, 25;
	shf.l.wrap.b32 	%r777, %r587, %r587, 14;
	xor.b32  	%r778, %r776, %r777;
	shr.u32 	%r779, %r587, 3;
	xor.b32  	%r780, %r778, %r779;
	add.s32 	%r781, %r775, %r574;
	add.s32 	%r782, %r781, %r780;
	shf.l.wrap.b32 	%r783, %r769, %r769, 15;
	shf.l.wrap.b32 	%r784, %r769, %r769, 13;
	xor.b32  	%r785, %r783, %r784;
	shr.u32 	%r786, %r769, 10;
	xor.b32  	%r787, %r785, %r786;
	add.s32 	%r788, %r787, %r704;
	shf.l.wrap.b32 	%r789, %r600, %r600, 25;
	shf.l.wrap.b32 	%r790, %r600, %r600, 14;
	xor.b32  	%r791, %r789, %r790;
	shr.u32 	%r792, %r600, 3;
	xor.b32  	%r793, %r791, %r792;
	add.s32 	%r794, %r788, %r587;
	add.s32 	%r795, %r794, %r793;
	st.local.v4.u32 	[%rd1+224], {%r756, %r769, %r782, %r795};
	shf.l.wrap.b32 	%r796, %r782, %r782, 15;
	shf.l.wrap.b32 	%r797, %r782, %r782, 13;
	xor.b32  	%r798, %r796, %r797;
	shr.u32 	%r799, %r782, 10;
	xor.b32  	%r800, %r798, %r799;
	add.s32 	%r801, %r800, %r717;
	shf.l.wrap.b32 	%r802, %r613, %r613, 25;
	shf.l.wrap.b32 	%r803, %r613, %r613, 14;
	xor.b32  	%r804, %r802, %r803;
	shr.u32 	%r805, %r613, 3;
	xor.b32  	%r806, %r804, %r805;
	add.s32 	%r807, %r801, %r600;
	add.s32 	%r808, %r807, %r806;
	shf.l.wrap.b32 	%r809, %r795, %r795, 15;
	shf.l.wrap.b32 	%r810, %r795, %r795, 13;
	xor.b32  	%r811, %r809, %r810;
	shr.u32 	%r812, %r795, 10;
	xor.b32  	%r813, %r811, %r812;
	add.s32 	%r814, %r813, %r730;
	shf.l.wrap.b32 	%r815, %r626, %r626, 25;
	shf.l.wrap.b32 	%r816, %r626, %r626, 14;
	xor.b32  	%r817, %r815, %r816;
	shr.u32 	%r818, %r626, 3;
	xor.b32  	%r819, %r817, %r818;
	add.s32 	%r820, %r814, %r613;
	add.s32 	%r821, %r820, %r819;
	shf.l.wrap.b32 	%r822, %r808, %r808, 15;
	shf.l.wrap.b32 	%r823, %r808, %r808, 13;
	xor.b32  	%r824, %r822, %r823;
	shr.u32 	%r825, %r808, 10;
	xor.b32  	%r826, %r824, %r825;
	add.s32 	%r827, %r826, %r743;
	shf.l.wrap.b32 	%r828, %r639, %r639, 25;
	shf.l.wrap.b32 	%r829, %r639, %r639, 14;
	xor.b32  	%r830, %r828, %r829;
	shr.u32 	%r831, %r639, 3;
	xor.b32  	%r832, %r830, %r831;
	add.s32 	%r833, %r827, %r626;
	add.s32 	%r834, %r833, %r832;
	shf.l.wrap.b32 	%r835, %r821, %r821, 15;
	shf.l.wrap.b32 	%r836, %r821, %r821, 13;
	xor.b32  	%r837, %r835, %r836;
	shr.u32 	%r838, %r821, 10;
	xor.b32  	%r839, %r837, %r838;
	add.s32 	%r840, %r839, %r756;
	shf.l.wrap.b32 	%r841, %r652, %r652, 25;
	shf.l.wrap.b32 	%r842, %r652, %r652, 14;
	xor.b32  	%r843, %r841, %r842;
	shr.u32 	%r844, %r652, 3;
	xor.b32  	%r845, %r843, %r844;
	add.s32 	%r846, %r840, %r639;
	add.s32 	%r847, %r846, %r845;
	st.local.v4.u32 	[%rd1+240], {%r808, %r821, %r834, %r847};
	mov.u64 	%rd28, _ZN34_INTERNAL_949737db_4_k_cu_7fb9b1988collider3gpu1KE;
	add.s64 	%rd34, %rd28, 16;
	mov.b32 	%r1108, 0;
	mov.u32 	%r1109, %r1087;
	mov.u32 	%r1110, %r1086;
	mov.u32 	%r1111, %r1085;
	mov.u32 	%r1112, %r1084;
	mov.u32 	%r1113, %r1083;
	mov.u32 	%r1114, %r1082;
	mov.u32 	%r1115, %r1081;
	mov.u32 	%r1116, %r1080;
$L__BB2_6:
	.pragma "nounroll";
	shf.l.wrap.b32 	%r848, %r1113, %r1113, 26;
	shf.l.wrap.b32 	%r849, %r1113, %r1113, 21;
	xor.b32  	%r850, %r848, %r849;
	shf.l.wrap.b32 	%r851, %r1113, %r1113, 7;
	xor.b32  	%r852, %r850, %r851;
	and.b32  	%r853, %r1113, %r1114;
	not.b32 	%r854, %r1113;
	and.b32  	%r855, %r1115, %r854;
	or.b32  	%r856, %r853, %r855;
	ld.const.u32 	%r857, [%rd34+-16];
	ld.local.v4.u32 	{%r858, %r859, %r860, %r861}, [%rd33+-16];
	add.s32 	%r862, %r856, %r1116;
	add.s32 	%r863, %r862, %r852;
	add.s32 	%r864, %r863, %r857;
	add.s32 	%r865, %r864, %r858;
	shf.l.wrap.b32 	%r866, %r1109, %r1109, 30;
	shf.l.wrap.b32 	%r867, %r1109, %r1109, 19;
	xor.b32  	%r868, %r866, %r867;
	shf.l.wrap.b32 	%r869, %r1109, %r1109, 10;
	xor.b32  	%r870, %r868, %r869;
	xor.b32  	%r871, %r1110, %r1111;
	and.b32  	%r872, %r1109, %r871;
	and.b32  	%r873, %r1110, %r1111;
	xor.b32  	%r874, %r872, %r873;
	add.s32 	%r875, %r870, %r874;
	add.s32 	%r876, %r865, %r1112;
	add.s32 	%r877, %r875, %r865;
	shf.l.wrap.b32 	%r878, %r876, %r876, 26;
	shf.l.wrap.b32 	%r879, %r876, %r876, 21;
	xor.b32  	%r880, %r878, %r879;
	shf.l.wrap.b32 	%r881, %r876, %r876, 7;
	xor.b32  	%r882, %r880, %r881;
	and.b32  	%r883, %r876, %r1113;
	not.b32 	%r884, %r876;
	and.b32  	%r885, %r1114, %r884;
	or.b32  	%r886, %r883, %r885;
	ld.const.u32 	%r887, [%rd34+-12];
	add.s32 	%r888, %r886, %r1115;
	add.s32 	%r889, %r888, %r882;
	add.s32 	%r890, %r889, %r887;
	add.s32 	%r891, %r890, %r859;
	shf.l.wrap.b32 	%r892, %r877, %r877, 30;
	shf.l.wrap.b32 	%r893, %r877, %r877, 19;
	xor.b32  	%r894, %r892, %r893;
	shf.l.wrap.b32 	%r895, %r877, %r877, 10;
	xor.b32  	%r896, %r894, %r895;
	xor.b32  	%r897, %r1109, %r1110;
	and.b32  	%r898, %r877, %r897;
	and.b32  	%r899, %r1109, %r1110;
	xor.b32  	%r900, %r898, %r899;
	add.s32 	%r901, %r896, %r900;
	add.s32 	%r902, %r891, %r1111;
	add.s32 	%r903, %r901, %r891;
	shf.l.wrap.b32 	%r904, %r902, %r902, 26;
	shf.l.wrap.b32 	%r905, %r902, %r902, 21;
	xor.b32  	%r906, %r904, %r905;
	shf.l.wrap.b32 	%r907, %r902, %r902, 7;
	xor.b32  	%r908, %r906, %r907;
	and.b32  	%r909, %r902, %r876;
	not.b32 	%r910, %r902;
	and.b32  	%r911, %r1113, %r910;
	or.b32  	%r912, %r909, %r911;
	ld.const.u32 	%r913, [%rd34+-8];
	add.s32 	%r914, %r912, %r1114;
	add.s32 	%r915, %r914, %r908;
	add.s32 	%r916, %r915, %r913;
	add.s32 	%r917, %r916, %r860;
	shf.l.wrap.b32 	%r918, %r903, %r903, 30;
	shf.l.wrap.b32 	%r919, %r903, %r903, 19;
	xor.b32  	%r920, %r918, %r919;
	shf.l.wrap.b32 	%r921, %r903, %r903, 10;
	xor.b32  	%r922, %r920, %r921;
	xor.b32  	%r923, %r877, %r1109;
	and.b32  	%r924, %r903, %r923;
	and.b32  	%r925, %r877, %r1109;
	xor.b32  	%r926, %r924, %r925;
	add.s32 	%r927, %r922, %r926;
	add.s32 	%r928, %r917, %r1110;
	add.s32 	%r929, %r927, %r917;
	shf.l.wrap.b32 	%r930, %r928, %r928, 26;
	shf.l.wrap.b32 	%r931, %r928, %r928, 21;
	xor.b32  	%r932, %r930, %r931;
	shf.l.wrap.b32 	%r933, %r928, %r928, 7;
	xor.b32  	%r934, %r932, %r933;
	and.b32  	%r935, %r928, %r902;
	not.b32 	%r936, %r928;
	and.b32  	%r937, %r876, %r936;
	or.b32  	%r938, %r935, %r937;
	ld.const.u32 	%r939, [%rd34+-4];
	add.s32 	%r940, %r938, %r1113;
	add.s32 	%r941, %r940, %r934;
	add.s32 	%r942, %r941, %r939;
	add.s32 	%r943, %r942, %r861;
	shf.l.wrap.b32 	%r944, %r929, %r929, 30;
	shf.l.wrap.b32 	%r945, %r929, %r929, 19;
	xor.b32  	%r946, %r944, %r945;
	shf.l.wrap.b32 	%r947, %r929, %r929, 10;
	xor.b32  	%r948, %r946, %r947;
	xor.b32  	%r949, %r903, %r877;
	and.b32  	%r950, %r929, %r949;
	and.b32  	%r951, %r903, %r877;
	xor.b32  	%r952, %r950, %r951;
	add.s32 	%r953, %r948, %r952;
	add.s32 	%r954, %r943, %r1109;
	add.s32 	%r955, %r953, %r943;
	shf.l.wrap.b32 	%r956, %r954, %r954, 26;
	shf.l.wrap.b32 	%r957, %r954, %r954, 21;
	xor.b32  	%r958, %r956, %r957;
	shf.l.wrap.b32 	%r959, %r954, %r954, 7;
	xor.b32  	%r960, %r958, %r959;
	and.b32  	%r961, %r954, %r928;
	not.b32 	%r962, %r954;
	and.b32  	%r963, %r902, %r962;
	or.b32  	%r964, %r961, %r963;
	ld.const.u32 	%r965, [%rd34];
	ld.local.v4.u32 	{%r966, %r967, %r968, %r969}, [%rd33];
	add.s32 	%r970, %r964, %r876;
	add.s32 	%r971, %r970, %r960;
	add.s32 	%r972, %r971, %r965;
	add.s32 	%r973, %r972, %r966;
	shf.l.wrap.b32 	%r974, %r955, %r955, 30;
	shf.l.wrap.b32 	%r975, %r955, %r955, 19;
	xor.b32  	%r976, %r974, %r975;
	shf.l.wrap.b32 	%r977, %r955, %r955, 10;
	xor.b32  	%r978, %r976, %r977;
	xor.b32  	%r979, %r929, %r903;
	and.b32  	%r980, %r955, %r979;
	and.b32  	%r981, %r929, %r903;
	xor.b32  	%r982, %r980, %r981;
	add.s32 	%r983, %r978, %r982;
	add.s32 	%r1116, %r973, %r877;
	add.s32 	%r1112, %r983, %r973;
	shf.l.wrap.b32 	%r984, %r1116, %r1116, 26;
	shf.l.wrap.b32 	%r985, %r1116, %r1116, 21;
	xor.b32  	%r986, %r984, %r985;
	shf.l.wrap.b32 	%r987, %r1116, %r1116, 7;
	xor.b32  	%r988, %r986, %r987;
	and.b32  	%r989, %r1116, %r954;
	not.b32 	%r990, %r1116;
	and.b32  	%r991, %r928, %r990;
	or.b32  	%r992, %r989, %r991;
	ld.const.u32 	%r993, [%rd34+4];
	add.s32 	%r994, %r992, %r902;
	add.s32 	%r995, %r994, %r988;
	add.s32 	%r996, %r995, %r993;
	add.s32 	%r997, %r996, %r967;
	shf.l.wrap.b32 	%r998, %r1112, %r1112, 30;
	shf.l.wrap.b32 	%r999, %r1112, %r1112, 19;
	xor.b32  	%r1000, %r998, %r999;
	shf.l.wrap.b32 	%r1001, %r1112, %r1112, 10;
	xor.b32  	%r1002, %r1000, %r1001;
	xor.b32  	%r1003, %r955, %r929;
	and.b32  	%r1004, %r1112, %r1003;
	and.b32  	%r1005, %r955, %r929;
	xor.b32  	%r1006, %r1004, %r1005;
	add.s32 	%r1007, %r1002, %r1006;
	add.s32 	%r1115, %r997, %r903;
	add.s32 	%r1111, %r1007, %r997;
	shf.l.wrap.b32 	%r1008, %r1115, %r1115, 26;
	shf.l.wrap.b32 	%r1009, %r1115, %r1115, 21;
	xor.b32  	%r1010, %r1008, %r1009;
	shf.l.wrap.b32 	%r1011, %r1115, %r1115, 7;
	xor.b32  	%r1012, %r1010, %r1011;
	and.b32  	%r1013, %r1115, %r1116;
	not.b32 	%r1014, %r1115;
	and.b32  	%r1015, %r954, %r1014;
	or.b32  	%r1016, %r1013, %r1015;
	ld.const.u32 	%r1017, [%rd34+8];
	add.s32 	%r1018, %r1016, %r928;
	add.s32 	%r1019, %r1018, %r1012;
	add.s32 	%r1020, %r1019, %r1017;
	add.s32 	%r1021, %r1020, %r968;
	shf.l.wrap.b32 	%r1022, %r1111, %r1111, 30;
	shf.l.wrap.b32 	%r1023, %r1111, %r1111, 19;
	xor.b32  	%r1024, %r1022, %r1023;
	shf.l.wrap.b32 	%r1025, %r1111, %r1111, 10;
	xor.b32  	%r1026, %r1024, %r1025;
	xor.b32  	%r1027, %r1112, %r955;
	and.b32  	%r1028, %r1111, %r1027;
	and.b32  	%r1029, %r1112, %r955;
	xor.b32  	%r1030, %r1028, %r1029;
	add.s32 	%r1031, %r1026, %r1030;
	add.s32 	%r1114, %r1021, %r929;
	add.s32 	%r1110, %r1031, %r1021;
	shf.l.wrap.b32 	%r1032, %r1114, %r1114, 26;
	shf.l.wrap.b32 	%r1033, %r1114, %r1114, 21;
	xor.b32  	%r1034, %r1032, %r1033;
	shf.l.wrap.b32 	%r1035, %r1114, %r1114, 7;
	xor.b32  	%r1036, %r1034, %r1035;
	and.b32  	%r1037, %r1114, %r1115;
	not.b32 	%r1038, %r1114;
	and.b32  	%r1039, %r1116, %r1038;
	or.b32  	%r1040, %r1037, %r1039;
	ld.const.u32 	%r1041, [%rd34+12];
	add.s32 	%r1042, %r1040, %r954;
	add.s32 	%r1043, %r1042, %r1036;
	add.s32 	%r1044, %r1043, %r1041;
	add.s32 	%r1045, %r1044, %r969;
	shf.l.wrap.b32 	%r1046, %r1110, %r1110, 30;
	shf.l.wrap.b32 	%r1047, %r1110, %r1110, 19;
	xor.b32  	%r1048, %r1046, %r1047;
	shf.l.wrap.b32 	%r1049, %r1110, %r1110, 10;
	xor.b32  	%r1050, %r1048, %r1049;
	xor.b32  	%r1051, %r1111, %r1112;
	and.b32  	%r1052, %r1110, %r1051;
	and.b32  	%r1053, %r1111, %r1112;
	xor.b32  	%r1054, %r1052, %r1053;
	add.s32 	%r1055, %r1050, %r1054;
	add.s32 	%r1113, %r1045, %r955;
	add.s32 	%r1109, %r1055, %r1045;
	add.s32 	%r1108, %r1108, 8;
	add.s64 	%rd34, %rd34, 32;
	add.s64 	%rd33, %rd33, 32;
	setp.ne.s32 	%p5, %r1108, 64;
	@%p5 bra 	$L__BB2_6;
	add.s32 	%r1087, %r1087, %r1109;
	add.s32 	%r1086, %r1086, %r1110;
	add.s32 	%r1085, %r1085, %r1111;
	add.s32 	%r1084, %r1084, %r1112;
	add.s32 	%r1083, %r1083, %r1113;
	add.s32 	%r1082, %r1082, %r1114;
	add.s32 	%r1081, %r1081, %r1115;
	add.s32 	%r1080, %r1080, %r1116;
	mov.b64 	%rd32, 1;
	mov.pred 	%p7, 0;
	@%p1 bra 	$L__BB2_2;
	shr.u32 	%r1056, %r1087, 24;
	st.global.u8 	[%rd3], %r1056;
	shr.u32 	%r1057, %r1087, 16;
	st.global.u8 	[%rd3+1], %r1057;
	shr.u32 	%r1058, %r1087, 8;
	st.global.u8 	[%rd3+2], %r1058;
	st.global.u8 	[%rd3+3], %r1087;
	shr.u32 	%r1059, %r1086, 24;
	st.global.u8 	[%rd3+4], %r1059;
	shr.u32 	%r1060, %r1086, 16;
	st.global.u8 	[%rd3+5], %r1060;
	shr.u32 	%r1061, %r1086, 8;
	st.global.u8 	[%rd3+6], %r1061;
	st.global.u8 	[%rd3+7], %r1086;
	shr.u32 	%r1062, %r1085, 24;
	st.global.u8 	[%rd3+8], %r1062;
	shr.u32 	%r1063, %r1085, 16;
	st.global.u8 	[%rd3+9], %r1063;
	shr.u32 	%r1064, %r1085, 8;
	st.global.u8 	[%rd3+10], %r1064;
	st.global.u8 	[%rd3+11], %r1085;
	shr.u32 	%r1065, %r1084, 24;
	st.global.u8 	[%rd3+12], %r1065;
	shr.u32 	%r1066, %r1084, 16;
	st.global.u8 	[%rd3+13], %r1066;
	shr.u32 	%r1067, %r1084, 8;
	st.global.u8 	[%rd3+14], %r1067;
	st.global.u8 	[%rd3+15], %r1084;
	shr.u32 	%r1068, %r1083, 24;
	st.global.u8 	[%rd3+16], %r1068;
	shr.u32 	%r1069, %r1083, 16;
	st.global.u8 	[%rd3+17], %r1069;
	shr.u32 	%r1070, %r1083, 8;
	st.global.u8 	[%rd3+18], %r1070;
	st.global.u8 	[%rd3+19], %r1083;
	shr.u32 	%r1071, %r1082, 24;
	st.global.u8 	[%rd3+20], %r1071;
	shr.u32 	%r1072, %r1082, 16;
	st.global.u8 	[%rd3+21], %r1072;
	shr.u32 	%r1073, %r1082, 8;
	st.global.u8 	[%rd3+22], %r1073;
	st.global.u8 	[%rd3+23], %r1082;
	shr.u32 	%r1074, %r1081, 24;
	st.global.u8 	[%rd3+24], %r1074;
	shr.u32 	%r1075, %r1081, 16;
	st.global.u8 	[%rd3+25], %r1075;
	shr.u32 	%r1076, %r1081, 8;
	st.global.u8 	[%rd3+26], %r1076;
	st.global.u8 	[%rd3+27], %r1081;
	shr.u32 	%r1077, %r1080, 24;
	st.global.u8 	[%rd3+28], %r1077;
	shr.u32 	%r1078, %r1080, 16;
	st.global.u8 	[%rd3+29], %r1078;
	shr.u32 	%r1079, %r1080, 8;
	st.global.u8 	[%rd3+30], %r1079;
	st.global.u8 	[%rd3+31], %r1080;
$L__BB2_9:
	ret;

}


// ===== COMPILED SASS (sm_100) =====

	.target	sm_100

	.elftype	@"ET_EXEC"


//--------------------- .note.nv.tkinfo           --------------------------
	.section	.note.nv.tkinfo,"",@"SHT_NOTE"
	.sectionflags	@"SHF_NOTE_NV_TKINFO"
	.tkinfo
        /*0018*/ 	.word	0x00000002
        /*0030*/ 	.string	""
        /*0030*/ 	.string	"ptxas"
        /*0030*/ 	.string	"Cuda compilation tools, release 13.0, V13.0.88"
        /*0030*/ 	.string	"Build cuda_13.0.r13.0/compiler.36424714_0"
        /*0030*/ 	.string	"-arch sm_100 -m 64 "



//--------------------- .note.nv.cuinfo           --------------------------
	.section	.note.nv.cuinfo,"",@"SHT_NOTE"
	.sectionflags	@"SHF_NOTE_NV_CUINFO"
        /*0018*/ 	.short	0x0002
        /*001a*/ 	.short	0x0064
        /*001c*/ 	.short	0x0082
	.zero		2


//--------------------- .nv.info                  --------------------------
	.section	.nv.info,"",@"SHT_CUDA_INFO"
	.align	4


	//----- nvinfo : EIATTR_REGCOUNT
	.align		4
        /*0000*/ 	.byte	0x04, 0x2f
        /*0002*/ 	.short	(.L_3 - .L_2)
	.align		4
.L_2:
        /*0004*/ 	.word	index@(_ZN8collider3gpu19sha256_batch_kernelEPKhPKjS4_Phm)
        /*0008*/ 	.word	0x00000027


	//----- nvinfo : EIATTR_FRAME_SIZE
	.align		4
.L_3:
        /*000c*/ 	.byte	0x04, 0x11
        /*000e*/ 	.short	(.L_5 - .L_4)
	.align		4
.L_4:
        /*0010*/ 	.word	index@(_ZN8collider3gpu19sha256_batch_kernelEPKhPKjS4_Phm)
        /*0014*/ 	.word	0x00000140


	//----- nvinfo : EIATTR_REGCOUNT
	.align		4
.L_5:
        /*0018*/ 	.byte	0x04, 0x2f
        /*001a*/ 	.short	(.L_7 - .L_6)
	.align		4
.L_6:
        /*001c*/ 	.word	index@(_ZN8collider3gpu22sha256_pubkey33_kernelEPKhPhm)
        /*0020*/ 	.word	0x00000020


	//----- nvinfo : EIATTR_FRAME_SIZE
	.align		4
.L_7:
        /*0024*/ 	.byte	0x04, 0x11
        /*0026*/ 	.short	(.L_9 - .L_8)
	.align		4
.L_8:
        /*0028*/ 	.word	index@(_ZN8collider3gpu22sha256_pubkey33_kernelEPKhPhm)
        /*002c*/ 	.word	0x00000100


	//----- nvinfo : EIATTR_REGCOUNT
	.align		4
.L_9:
        /*0030*/ 	.byte	0x04, 0x2f
        /*0032*/ 	.short	(.L_11 - .L_10)
	.align		4
.L_10:
        /*0034*/ 	.word	index@(_ZN8collider3gpu22sha256_pubkey65_kernelEPKhPhm)
        /*0038*/ 	.word	0x00000028


	//----- nvinfo : EIATTR_FRAME_SIZE
	.align		4
.L_11:
        /*003c*/ 	.byte	0x04, 0x11
        /*003e*/ 	.short	(.L_13 - .L_12)
	.align		4
.L_12:
        /*0040*/ 	.word	index@(_ZN8collider3gpu22sha256_pubkey65_kernelEPKhPhm)
        /*0044*/ 	.word	0x00000100


	//----- nvinfo : EIATTR_MIN_STACK_SIZE
	.align		4
.L_13:
        /*0048*/ 	.byte	0x04, 0x12
        /*004a*/ 	.short	(.L_15 - .L_14)
	.align		4
.L_14:
        /*004c*/ 	.word	index@(_ZN8collider3gpu22sha256_pubkey65_kernelEPKhPhm)
        /*0050*/ 	.word	0x00000100


	//----- nvinfo : EIATTR_MIN_STACK_SIZE
	.align		4
.L_15:
        /*0054*/ 	.byte	0x04, 0x12
        /*0056*/ 	.short	(.L_17 - .L_16)
	.align		4
.L_16:
        /*0058*/ 	.word	index@(_ZN8collider3gpu22sha256_pubkey33_kernelEPKhPhm)
        /*005c*/ 	.word	0x00000100


	//----- nvinfo : EIATTR_MIN_STACK_SIZE
	.align		4
.L_17:
        /*0060*/ 	.byte	0x04, 0x12
        /*0062*/ 	.short	(.L_19 - .L_18)
	.align		4
.L_18:
        /*0064*/ 	.word	index@(_ZN8collider3gpu19sha256_batch_kernelEPKhPKjS4_Phm)
        /*0068*/ 	.word	0x00000140
.L_19:


//--------------------- .nv.compat                --------------------------
	.section	.nv.compat,"",@"SHT_CUDA_COMPAT_INFO"
	.align	4
        /*0000*/ 	.byte	0x02, 0x09, 0x00, 0x00, 0x02, 0x02, 0x01, 0x00, 0x02, 0x05, 0x05, 0x00, 0x03, 0x07, 0x01, 0x01
        /*0010*/ 	.byte	0x02, 0x03, 0x00, 0x00, 0x02, 0x06, 0x01, 0x00, 0x04, 0x0b, 0x08, 0x00, 0x09, 0x00, 0x00, 0x00
        /*0020*/ 	.byte	0x00, 0x00, 0x00, 0x00


//--------------------- .nv.info._ZN8collider3gpu22sha256_pubkey65_kernelEPKhPhm --------------------------
	.section	.nv.info._ZN8collider3gpu22sha256_pubkey65_kernelEPKhPhm,"",@"SHT_CUDA_INFO"
	.sectionflags	@""
	.align	4


	//----- nvinfo : EIATTR_CUDA_API_VERSION
	.align		4
        /*0000*/ 	.byte	0x04, 0x37
        /*0002*/ 	.short	(.L_21 - .L_20)
.L_20:
        /*0004*/ 	.word	0x00000082


	//----- nvinfo : EIATTR_KPARAM_INFO
	.align		4
.L_21:
        /*0008*/ 	.byte	0x04, 0x17
        /*000a*/ 	.short	(.L_23 - .L_22)
.L_22:
        /*000c*/ 	.word	0x00000000
        /*0010*/ 	.short	0x0002
        /*0012*/ 	.short	0x0010
        /*0014*/ 	.byte	0x00, 0xf0, 0x21, 0x00


	//----- nvinfo : EIATTR_KPARAM_INFO
	.align		4
.L_23:
        /*0018*/ 	.byte	0x04, 0x17
        /*001a*/ 	.short	(.L_25 - .L_24)
.L_24:
        /*001c*/ 	.word	0x00000000
        /*0020*/ 	.short	0x0001
        /*0022*/ 	.short	0x0008
        /*0024*/ 	.byte	0x00, 0xf5, 0x21, 0x00


	//----- nvinfo : EIATTR_KPARAM_INFO
	.align		4
.L_25:
        /*0028*/ 	.byte	0x04, 0x17
        /*002a*/ 	.short	(.L_27 - .L_26)
.L_26:
        /*002c*/ 	.word	0x00000000
        /*0030*/ 	.short	0x0000
        /*0032*/ 	.short	0x0000
        /*0034*/ 	.byte	0x00, 0xf5, 0x21, 0x00


	//----- nvinfo : EIATTR_SPARSE_MMA_MASK
	.align		4
.L_27:
        /*0038*/ 	.byte	0x03, 0x50
        /*003a*/ 	.short	0x0000


	//----- nvinfo : EIATTR_MAXREG_COUNT
	.align		4
        /*003c*/ 	.byte	0x03, 0x1b
        /*003e*/ 	.short	0x00ff


	//----- nvinfo : EIATTR_MERCURY_ISA_VERSION
	.align		4
        /*0040*/ 	.byte	0x03, 0x5f
        /*0042*/ 	.short	0x0101


	//----- nvinfo : EIATTR_VRC_CTA_INIT_COUNT
	.align		4
        /*0044*/ 	.byte	0x02, 0x4a
	.zero		1
	.zero		1


	//----- nvinfo : EIATTR_EXIT_INSTR_OFFSETS
	.align		4
        /*0048*/ 	.byte	0x04, 0x1c
        /*004a*/ 	.short	(.L_29 - .L_28)


	//   ....[0]....
.L_28:
        /*004c*/ 	.word	0x00000090


	//   ....[1]....
        /*0050*/ 	.word	0x00003750


	//----- nvinfo : EIATTR_CBANK_PARAM_SIZE
	.align		4
.L_29:
        /*0054*/ 	.byte	0x03, 0x19
        /*0056*/ 	.short	0x0018


	//----- nvinfo : EIATTR_PARAM_CBANK
	.align		4
        /*0058*/ 	.byte	0x04, 0x0a
        /*005a*/ 	.short	(.L_31 - .L_30)
	.align		4
.L_30:
        /*005c*/ 	.word	index@(.nv.constant0._ZN8collider3gpu22sha256_pubkey65_kernelEPKhPhm)
        /*0060*/ 	.short	0x0380
        /*0062*/ 	.short	0x0018


	//----- nvinfo : EIATTR_SW_WAR
	.align		4
.L_31:
        /*0064*/ 	.byte	0x04, 0x36
        /*0066*/ 	.short	(.L_33 - .L_32)
.L_32:
        /*0068*/ 	.word	0x00000008
.L_33:


//--------------------- .nv.info._ZN8collider3gpu22sha256_pubkey33_kernelEPKhPhm --------------------------
	.section	.nv.info._ZN8collider3gpu22sha256_pubkey33_kernelEPKhPhm,"",@"SHT_CUDA_INFO"
	.sectionflags	@""
	.align	4


	//----- nvinfo : EIATTR_CUDA_API_VERSION
	.align		4
        /*0000*/ 	.byte	0x04, 0x37
        /*0002*/ 	.short	(.L_35 - .L_34)
.L_34:
        /*0004*/ 	.word	0x00000082


	//----- nvinfo : EIATTR_KPARAM_INFO
	.align		4
.L_35:
        /*0008*/ 	.byte	0x04, 0x17
        /*000a*/ 	.short	(.L_37 - .L_36)
.L_36:
        /*000c*/ 	.word	0x00000000
        /*0010*/ 	.short	0x0002
        /*0012*/ 	.short	0x0010
        /*0014*/ 	.byte	0x00, 0xf0, 0x21, 0x00


	//----- nvinfo : EIATTR_KPARAM_INFO
	.align		4
.L_37:
        /*0018*/ 	.byte	0x04, 0x17
        /*001a*/ 	.short	(.L_39 - .L_38)
.L_38:
        /*001c*/ 	.word	0x00000000
        /*0020*/ 	.short	0x0001
        /*0022*/ 	.short	0x0008
        /*0024*/ 	.byte	0x00, 0xf5, 0x21, 0x00


	//----- nvinfo : EIATTR_KPARAM_INFO
	.align		4
.L_39:
        /*0028*/ 	.byte	0x04, 0x17
        /*002a*/ 	.short	(.L_41 - .L_40)
.L_40:
        /*002c*/ 	.word	0x00000000
        /*0030*/ 	.short	0x0000
        /*0032*/ 	.short	0x0000
        /*0034*/ 	.byte	0x00, 0xf5, 0x21, 0x00


	//----- nvinfo : EIATTR_SPARSE_MMA_MASK
	.align		4
.L_41:
        /*0038*/ 	.byte	0x03, 0x50
        /*003a*/ 	.short	0x0000


	//----- nvinfo : EIATTR_MAXREG_COUNT
	.align		4
        /*003c*/ 	.byte	0x03, 0x1b
        /*003e*/ 	.short	0x00ff


	//----- nvinfo : EIATTR_MERCURY_ISA_VERSION
	.align		4
        /*0040*/ 	.byte	0x03, 0x5f
        /*0042*/ 	.short	0x0101


	//----- nvinfo : EIATTR_VRC_CTA_INIT_COUNT
	.align		4
        /*0044*/ 	.byte	0x02, 0x4a
	.zero		1
	.zero		1


	//----- nvinfo : EIATTR_EXIT_INSTR_OFFSETS
	.align		4
        /*0048*/ 	.byte	0x04, 0x1c
        /*004a*/ 	.short	(.L_43 - .L_42)


	//   ....[0]....
.L_42:
        /*004c*/ 	.word	0x00000090


	//   ....[1]....
        /*0050*/ 	.word	0x00002e30


	//----- nvinfo : EIATTR_CBANK_PARAM_SIZE
	.align		4
.L_43:
        /*0054*/ 	.byte	0x03, 0x19
        /*0056*/ 	.short	0x0018


	//----- nvinfo : EIATTR_PARAM_CBANK
	.align		4
        /*0058*/ 	.byte	0x04, 0x0a
        /*005a*/ 	.short	(.L_45 - .L_44)
	.align		4
.L_44:
        /*005c*/ 	.word	index@(.nv.constant0._ZN8collider3gpu22sha256_pubkey33_kernelEPKhPhm)
        /*0060*/ 	.short	0x0380
        /*0062*/ 	.short	0x0018


	//----- nvinfo : EIATTR_SW_WAR
	.align		4
.L_45:
        /*0064*/ 	.byte	0x04, 0x36
        /*0066*/ 	.short	(.L_47 - .L_46)
.L_46:
        /*0068*/ 	.word	0x00000008
.L_47:


//--------------------- .nv.info._ZN8collider3gpu19sha256_batch_kernelEPKhPKjS4_Phm --------------------------
	.section	.nv.info._ZN8collider3gpu19sha256_batch_kernelEPKhPKjS4_Phm,"",@"SHT_CUDA_INFO"
	.sectionflags	@""
	.align	4


	//----- nvinfo : EIATTR_CUDA_API_VERSION
	.align		4
        /*0000*/ 	.byte	0x04, 0x37
        /*0002*/ 	.short	(.L_49 - .L_48)
.L_48:
        /*0004*/ 	.word	0x00000082


	//----- nvinfo : EIATTR_KPARAM_INFO
	.align		4
.L_49:
        /*0008*/ 	.byte	0x04, 0x17
        /*000a*/ 	.short	(.L_51 - .L_50)
.L_50:
        /*000c*/ 	.word	0x00000000
        /*0010*/ 	.short	0x0004
        /*0012*/ 	.short	0x0020
        /*0014*/ 	.byte	0x00, 0xf0, 0x21, 0x00


	//----- nvinfo : EIATTR_KPARAM_INFO
	.align		4
.L_51:
        /*0018*/ 	.byte	0x04, 0x17
        /*001a*/ 	.short	(.L_53 - .L_52)
.L_52:
        /*001c*/ 	.word	0x00000000
        /*0020*/ 	.short	0x0003
        /*0022*/ 	.short	0x0018
        /*0024*/ 	.byte	0x00, 0xf5, 0x21, 0x00


	//----- nvinfo : EIATTR_KPARAM_INFO
	.align		4
.L_53:
        /*0028*/ 	.byte	0x04, 0x17
        /*002a*/ 	.short	(.L_55 - .L_54)
.L_54:
        /*002c*/ 	.word	0x00000000
        /*0030*/ 	.short	0x0002
        /*0032*/ 	.short	0x0010
        /*0034*/ 	.byte	0x00, 0xf5, 0x21, 0x00


	//----- nvinfo : EIATTR_KPARAM_INFO
	.align		4
.L_55:
        /*0038*/ 	.byte	0x04, 0x17
        /*003a*/ 	.short	(.L_57 - .L_56)
.L_56:
        /*003c*/ 	.word	0x00000000
        /*0040*/ 	.short	0x0001
        /*0042*/ 	.short	0x0008
        /*0044*/ 	.byte	0x00, 0xf5, 0x21, 0x00


	//----- nvinfo : EIATTR_KPARAM_INFO
	.align		4
.L_57:
        /*0048*/ 	.byte	0x04, 0x17
        /*004a*/ 	.short	(.L_59 - .L_58)
.L_58:
        /*004c*/ 	.word	0x00000000
        /*0050*/ 	.short	0x0000
        /*0052*/ 	.short	0x0000
        /*0054*/ 	.byte	0x00, 0xf5, 0x21, 0x00


	//----- nvinfo : EIATTR_SPARSE_MMA_MASK
	.align		4
.L_59:
        /*0058*/ 	.byte	0x03, 0x50
        /*005a*/ 	.short	0x0000


	//----- nvinfo : EIATTR_MAXREG_COUNT
	.align		4
        /*005c*/ 	.byte	0x03, 0x1b
        /*005e*/ 	.short	0x00ff


	//----- nvinfo : EIATTR_MERCURY_ISA_VERSION
	.align		4
        /*0060*/ 	.byte	0x03, 0x5f
        /*0062*/ 	.short	0x0101


	//----- nvinfo : EIATTR_VRC_CTA_INIT_COUNT
	.align		4
        /*0064*/ 	.byte	0x02, 0x4a
	.zero		1
	.zero		1


	//----- nvinfo : EIATTR_EXIT_INSTR_OFFSETS
	.align		4
        /*0068*/ 	.byte	0x04, 0x1c
        /*006a*/ 	.short	(.L_61 - .L_60)


	//   ....[0]....
.L_60:
        /*006c*/ 	.word	0x00000090


	//   ....[1]....
        /*0070*/ 	.word	0x000040e0


	//----- nvinfo : EIATTR_CRS_STACK_SIZE
	.align		4
.L_61:
        /*0074*/ 	.byte	0x04, 0x1e
        /*0076*/ 	.short	(.L_63 - .L_62)
.L_62:
        /*0078*/ 	.word	0x00000000


	//----- nvinfo : EIATTR_CBANK_PARAM_SIZE
	.align		4
.L_63:
        /*007c*/ 	.byte	0x03, 0x19
        /*007e*/ 	.short	0x0028


	//----- nvinfo : EIATTR_PARAM_CBANK
	.align		4
        /*0080*/ 	.byte	0x04, 0x0a
        /*0082*/ 	.short	(.L_65 - .L_64)
	.align		4
.L_64:
        /*0084*/ 	.word	index@(.nv.constant0._ZN8collider3gpu19sha256_batch_kernelEPKhPKjS4_Phm)
        /*0088*/ 	.short	0x0380
        /*008a*/ 	.short	0x0028


	//----- nvinfo : EIATTR_SW_WAR
	.align		4
.L_65:
        /*008c*/ 	.byte	0x04, 0x36
        /*008e*/ 	.short	(.L_67 - .L_66)
.L_66:
        /*0090*/ 	.word	0x00000008
.L_67:


//--------------------- .nv.callgraph             --------------------------
	.section	.nv.callgraph,"",@"SHT_CUDA_CALLGRAPH"
	.align	4
	.sectionentsize	8
	.align		4
        /*0000*/ 	.word	0x00000000
	.align		4
        /*0004*/ 	.word	0xffffffff
	.align		4
        /*0008*/ 	.word	0x00000000
	.align		4
        /*000c*/ 	.word	0xfffffffe
	.align		4
        /*0010*/ 	.word	0x00000000
	.align		4
        /*0014*/ 	.word	0xfffffffd
	.align		4
        /*0018*/ 	.word	0x00000000
	.align		4
        /*001c*/ 	.word	0xfffffffc


//--------------------- .nv.constant3             --------------------------
	.section	.nv.constant3,"a",@progbits
	.align	4
.nv.constant3:
	.type		_ZN34_INTERNAL_949737db_4_k_cu_7fb9b1988collider3gpu1KE,@object
	.size		_ZN34_INTERNAL_949737db_4_k_cu_7fb9b1988collider3gpu1KE,(_ZN34_INTERNAL_949737db_4_k_cu_7fb9b1988collider3gpu9SHA256_H0E - _ZN34_INTERNAL_949737db_4_k_cu_7fb9b1988collider3gpu1KE)
_ZN34_INTERNAL_949737db_4_k_cu_7fb9b1988collider3gpu1KE:
        /*0000*/ 	.byte	0x98, 0x2f, 0x8a, 0x42, 0x91, 0x44, 0x37, 0x71, 0xcf, 0xfb, 0xc0, 0xb5, 0xa5, 0xdb, 0xb5, 0xe9
        /* <DEDUP_REMOVED lines=15> */
	.type		_ZN34_INTERNAL_949737db_4_k_cu_7fb9b1988collider3gpu9SHA256_H0E,@object
	.size		_ZN34_INTERNAL_949737db_4_k_cu_7fb9b1988collider3gpu9SHA256_H0E,(.L_1 - _ZN34_INTERNAL_949737db_4_k_cu_7fb9b1988collider3gpu9SHA256_H0E)
_ZN34_INTERNAL_949737db_4_k_cu_7fb9b1988collider3gpu9SHA256_H0E:
        /*0100*/ 	.byte	0x67, 0xe6, 0x09, 0x6a, 0x85, 0xae, 0x67, 0xbb, 0x72, 0xf3, 0x6e, 0x3c, 0x3a, 0xf5, 0x4f, 0xa5
        /*0110*/ 	.byte	0x7f, 0x52, 0x0e, 0x51, 0x8c, 0x68, 0x05, 0x9b, 0xab, 0xd9, 0x83, 0x1f, 0x19, 0xcd, 0xe0, 0x5b
.L_1:


//--------------------- .text._ZN8collider3gpu22sha256_pubkey65_kernelEPKhPhm --------------------------
	.section	.text._ZN8collider3gpu22sha256_pubkey65_kernelEPKhPhm,"ax",@progbits
	.align	128
        .global         _ZN8collider3gpu22sha256_pubkey65_kernelEPKhPhm
        .type           _ZN8collider3gpu22sha256_pubkey65_kernelEPKhPhm,@function
        .size           _ZN8collider3gpu22sha256_pubkey65_kernelEPKhPhm,(.L_x_21 - _ZN8collider3gpu22sha256_pubkey65_kernelEPKhPhm)
        .other          _ZN8collider3gpu22sha256_pubkey65_kernelEPKhPhm,@"STO_CUDA_ENTRY STV_DEFAULT"
_ZN8collider3gpu22sha256_pubkey65_kernelEPKhPhm:
.text._ZN8collider3gpu22sha256_pubkey65_kernelEPKhPhm:
[----:B------:R-:W0:Y:S01]  /*0000*/  LDC R1, c[0x0][0x37c] ;  /* 0x0000df00ff017b82 */ /* 0x000e220000000800 */
[----:B------:R-:W1:Y:S07]  /*0010*/  S2R R3, SR_TID.X ;  /* 0x0000000000037919 */ /* 0x000e6e0000002100 */
[----:B------:R-:W1:Y:S01]  /*0020*/  S2UR UR4, SR_CTAID.X ;  /* 0x00000000000479c3 */ /* 0x000e620000002500 */
[----:B------:R-:W2:Y:S01]  /*0030*/  LDCU.64 UR6, c[0x0][0x390] ;  /* 0x00007200ff0677ac */ /* 0x000ea20008000a00 */
[----:B0-----:R-:W-:-:S06]  /*0040*/  VIADD R1, R1, 0xffffff00 ;  /* 0xffffff0001017836 */ /* 0x001fcc0000000000 */
[----:B------:R-:W1:Y:S02]  /*0050*/  LDC R0, c[0x0][0x360] ;  /* 0x0000d800ff007b82 */ /* 0x000e640000000800 */
[----:B-1----:R-:W-:-:S05]  /*0060*/  IMAD R0, R0, UR4, R3 ;  /* 0x0000000400007c24 */ /* 0x002fca000f8e0203 */
[----:B--2---:R-:W-:-:S04]  /*0070*/  ISETP.GE.U32.AND P0, PT, R0, UR6, PT ;  /* 0x0000000600007c0c */ /* 0x004fc8000bf06070 */
[----:B------:R-:W-:-:S13]  /*0080*/  ISETP.GE.U32.AND.EX P0, PT, RZ, UR7, PT, P0 ;  /* 0x00000007ff007c0c */ /* 0x000fda000bf06100 */
[----:B------:R-:W-:Y:S05]  /*0090*/  @P0 EXIT ;  /* 0x000000000000094d */ /* 0x000fea0003800000 */
[----:B------:R-:W0:Y:S01]  /*00a0*/  LDCU.64 UR4, c[0x0][0x388] ;  /* 0x00007100ff0477ac */ /* 0x000e220008000a00 */
[----:B------:R-:W1:Y:S01]  /*00b0*/  LDCU.64 UR6, c[0x3][0x100] ;  /* 0x00c02000ff0677ac */ /* 0x000e620008000a00 */
[----:B------:R-:W2:Y:S01]  /*00c0*/  LDCU.64 UR10, c[0x3][0x108] ;  /* 0x00c02100ff0a77ac */ /* 0x000ea20008000a00 */
[----:B------:R-:W3:Y:S01]  /*00d0*/  LDCU.64 UR12, c[0x3][0x110] ;  /* 0x00c02200ff0c77ac */ /* 0x000ee20008000a00 */
[----:B------:R-:W4:Y:S01]  /*00e0*/  LDCU.64 UR14, c[0x3][0x118] ;  /* 0x00c02300ff0e77ac */ /* 0x000f220008000a00 */
[C---:B0-----:R-:W-:Y:S01]  /*00f0*/  LEA R34, P0, R0.reuse, UR4, 0x5 ;  /* 0x0000000400227c11 */ /* 0x041fe2000f8028ff */
[----:B------:R-:W0:Y:S03]  /*0100*/  LDCU.64 UR8, c[0x0][0x358] ;  /* 0x00006b00ff0877ac */ /* 0x000e260008000a00 */
[----:B------:R-:W-:Y:S01]  /*0110*/  LEA.HI.X R35, R0, UR5, RZ, 0x5, P0 ;  /* 0x0000000500237c11 */ /* 0x000fe200080f2cff */
[----:B-1----:R-:W-:Y:S01]  /*0120*/  IMAD.U32 R33, RZ, RZ, UR6 ;  /* 0x00000006ff217e24 */ /* 0x002fe2000f8e00ff */
[----:B------:R-:W-:Y:S01]  /*0130*/  UPLOP3.LUT UP2, UPT, UPT, UPT, UPT, 0x80, 0x8 ;  /* 0x000000000008789c */ /* 0x000fe20003f4f070 */
[----:B------:R-:W-:Y:S01]  /*0140*/  IMAD.U32 R32, RZ, RZ, UR7 ;  /* 0x00000007ff207e24 */ /* 0x000fe2000f8e00ff */
[----:B------:R-:W-:Y:S01]  /*0150*/  UMOV UR4, URZ ;  /* 0x000000ff00047c82 */ /* 0x000fe20008000000 */
[----:B--2---:R-:W-:Y:S01]  /*0160*/  IMAD.U32 R31, RZ, RZ, UR10 ;  /* 0x0000000aff1f7e24 */ /* 0x004fe2000f8e00ff */
[----:B------:R-:W-:Y:S01]  /*0170*/  UMOV UR5, URZ ;  /* 0x000000ff00057c82 */ /* 0x000fe20008000000 */
[----:B------:R-:W-:-:S02]  /*0180*/  IMAD.U32 R30, RZ, RZ, UR11 ;  /* 0x0000000bff1e7e24 */ /* 0x000fc4000f8e00ff */
[----:B---3--:R-:W-:Y:S02]  /*0190*/  IMAD.U32 R29, RZ, RZ, UR12 ;  /* 0x0000000cff1d7e24 */ /* 0x008fe4000f8e00ff */
[----:B------:R-:W-:Y:S02]  /*01a0*/  IMAD.U32 R28, RZ, RZ, UR13 ;  /* 0x0000000dff1c7e24 */ /* 0x000fe4000f8e00ff */
[----:B----4-:R-:W-:Y:S02]  /*01b0*/  IMAD.U32 R3, RZ, RZ, UR14 ;  /* 0x0000000eff037e24 */ /* 0x010fe4000f8e00ff */
[----:B------:R-:W-:Y:S02]  /*01c0*/  IMAD.U32 R2, RZ, RZ, UR15 ;  /* 0x0000000fff027e24 */ /* 0x000fe4000f8e00ff */
[----:B0-----:R-:W-:-:S07]  /*01d0*/  VIADD R0, R1, 0x10 ;  /* 0x0000001001007836 */ /* 0x001fce0000000000 */
.L_x_3:
[----:B------:R-:W-:Y:S02]  /*01e0*/  ULOP3.LUT UR6, UR4, 0x1, URZ, 0xc0, !UPT ;  /* 0x0000000104067892 */ /* 0x000fe4000f8ec0ff */
[----:B------:R-:W-:Y:S02]  /*01f0*/  USHF.L.U32 UR7, UR4, 0x6, URZ ;  /* 0x0000000604077899 */ /* 0x000fe400080006ff */
[----:B------:R-:W-:Y:S02]  /*0200*/  UISETP.NE.U32.AND UP1, UPT, UR6, 0x1, UPT ;  /* 0x000000010600788c */ /* 0x000fe4000bf25070 */
[----:B------:R-:W-:Y:S02]  /*0210*/  USHF.L.U64.HI UR4, UR4, 0x6, UR5 ;  /* 0x0000000604047899 */ /* 0x000fe40008010205 */
[----:B------:R-:W-:Y:S01]  /*0220*/  UISETP.NE.U32.AND.EX UP1, UPT, URZ, URZ, UPT, UP1 ;  /* 0x000000ffff00728c */ /* 0x000fe2000bf25110 */
[----:B------:R-:W-:Y:S01]  /*0230*/  IMAD.U32 R4, RZ, RZ, UR7 ;  /* 0x00000007ff047e24 */ /* 0x000fe2000f8e00ff */
[----:B------:R-:W-:-:S02]  /*0240*/  UPLOP3.LUT UP0, UPT, UPT, UPT, UP2, 0x80, 0x8 ;  /* 0x000000000008789c */ /* 0x000fc40003f0f020 */
[----:B------:R-:W-:-:S05]  /*0250*/  IMAD.U32 R5, RZ, RZ, UR4 ;  /* 0x00000004ff057e24 */ /* 0x000fca000f8e00ff */
[----:B------:R-:W-:Y:S05]  /*0260*/  BRA.U !UP1, `(.L_x_0) ;  /* 0x0000000509e07547 */ /* 0x000fea000b800000 */
[----:B------:R-:W0:Y:S01]  /*0270*/  S2R R6, SR_TID.X ;  /* 0x0000000000067919 */ /* 0x000e220000002100 */
[----:B------:R-:W0:Y:S01]  /*0280*/  S2UR UR4, SR_CTAID.X ;  /* 0x00000000000479c3 */ /* 0x000e220000002500 */
[----:B------:R-:W1:Y:S07]  /*0290*/  LDCU.64 UR6, c[0x0][0x380] ;  /* 0x00007000ff0677ac */ /* 0x000e6e0008000a00 */
[----:B------:R-:W0:Y:S02]  /*02a0*/  LDC R7, c[0x0][0x360] ;  /* 0x0000d800ff077b82 */ /* 0x000e240000000800 */
[----:B0-----:R-:W-:-:S04]  /*02b0*/  IMAD R7, R7, UR4, R6 ;  /* 0x0000000407077c24 */ /* 0x001fc8000f8e0206 */
[----:B------:R-:W-:-:S03]  /*02c0*/  IMAD.WIDE.U32 R4, R7, 0x41, R4 ;  /* 0x0000004107047825 */ /* 0x000fc600078e0004 */
[----:B-1----:R-:W-:-:S04]  /*02d0*/  IADD3 R18, P0, PT, R4, UR6, RZ ;  /* 0x0000000604127c10 */ /* 0x002fc8000ff1e0ff */
[----:B------:R-:W-:-:S05]  /*02e0*/  IADD3.X R19, PT, PT, R5, UR7, RZ, P0, !PT ;  /* 0x0000000705137c10 */ /* 0x000fca00087fe4ff */
[----:B------:R-:W2:Y:S04]  /*02f0*/  LDG.E.U8.CONSTANT R6, desc[UR8][R18.64+0x5] ;  /* 0x0000050812067981 */ /* 0x000ea8000c1e9100 */
[----:B------:R-:W2:Y:S04]  /*0300*/  LDG.E.U8.CONSTANT R21, desc[UR8][R18.64+0x4] ;  /* 0x0000040812157981 */ /* 0x000ea8000c1e9100 */
[----:B------:R-:W3:Y:S04]  /*0310*/  LDG.E.U8.CONSTANT R20, desc[UR8][R18.64+0x9] ;  /* 0x0000090812147981 */ /* 0x000ee8000c1e9100 */
[----:B------:R-:W3:Y:S04]  /*0320*/  LDG.E.U8.CONSTANT R23, desc[UR8][R18.64+0x8] ;  /* 0x0000080812177981 */ /* 0x000ee8000c1e9100 */
[----:B------:R-:W4:Y:S04]  /*0330*/  LDG.E.U8.CONSTANT R11, desc[UR8][R18.64+0x11] ;  /* 0x00001108120b7981 */ /* 0x000f28000c1e9100 */
        /* <DEDUP_REMOVED lines=14> */
[----:B------:R-:W4:Y:S01]  /*0420*/  LDG.E.U8.CONSTANT R22, desc[UR8][R18.64+0x21] ;  /* 0x0000210812167981 */ /* 0x000f22000c1e9100 */
[----:B--2---:R-:W-:-:S03]  /*0430*/  IMAD R6, R21, 0x100, R6 ;  /* 0x0000010015067824 */ /* 0x004fc600078e0206 */
[----:B------:R-:W2:Y:S01]  /*0440*/  LDG.E.U8.CONSTANT R21, desc[UR8][R18.64+0x1c] ;  /* 0x00001c0812157981 */ /* 0x000ea2000c1e9100 */
[----:B---3--:R-:W-:-:S03]  /*0450*/  IMAD R27, R23, 0x100, R20 ;  /* 0x00000100171b7824 */ /* 0x008fc600078e0214 */
[----:B------:R-:W2:Y:S04]  /*0460*/  LDG.E.U8.CONSTANT R20, desc[UR8][R18.64+0x1d] ;  /* 0x00001d0812147981 */ /* 0x000ea8000c1e9100 */
[----:B------:R-:W3:Y:S01]  /*0470*/  LDG.E.U8.CONSTANT R23, desc[UR8][R18.64+0x20] ;  /* 0x0000200812177981 */ /* 0x000ee2000c1e9100 */
[----:B----4-:R-:W-:-:S03]  /*0480*/  IMAD R11, R12, 0x100, R11 ;  /* 0x000001000c0b7824 */ /* 0x010fc600078e020b */
[----:B------:R-:W4:Y:S01]  /*0490*/  LDG.E.U8.CONSTANT R12, desc[UR8][R18.64+0x2c] ;  /* 0x00002c08120c7981 */ /* 0x000f22000c1e9100 */
[----:B------:R-:W-:-:S03]  /*04a0*/  IMAD R16, R17, 0x100, R16 ;  /* 0x0000010011107824 */ /* 0x000fc600078e0210 */
[----:B------:R-:W4:Y:S01]  /*04b0*/  LDG.E.U8.CONSTANT R17, desc[UR8][R18.64+0x28] ;  /* 0x0000280812117981 */ /* 0x000f22000c1e9100 */
[----:B------:R-:W-:-:S03]  /*04c0*/  IMAD R13, R6, 0x100, R13 ;  /* 0x00000100060d7824 */ /* 0x000fc600078e020d */
[----:B------:R-:W3:Y:S01]  /*04d0*/  LDG.E.U8.CONSTANT R6, desc[UR8][R18.64+0x1a] ;  /* 0x00001a0812067981 */ /* 0x000ee2000c1e9100 */
[----:B------:R-:W-:Y:S02]  /*04e0*/  IMAD R14, R27, 0x100, R14 ;  /* 0x000001001b0e7824 */ /* 0x000fe400078e020e */
[----:B------:R-:W-:Y:S02]  /*04f0*/  IMAD R27, R8, 0x100, R7 ;  /* 0x00000100081b7824 */ /* 0x000fe400078e0207 */
[----:B------:R-:W4:Y:S04]  /*0500*/  LDG.E.U8.CONSTANT R7, desc[UR8][R18.64+0x1e] ;  /* 0x00001e0812077981 */ /* 0x000f28000c1e9100 */
[----:B------:R-:W4:Y:S01]  /*0510*/  LDG.E.U8.CONSTANT R8, desc[UR8][R18.64+0x22] ;  /* 0x0000220812087981 */ /* 0x000f22000c1e9100 */
[----:B------:R-:W-:-:S03]  /*0520*/  IMAD R10, R10, 0x100, R9 ;  /* 0x000001000a0a7824 */ /* 0x000fc600078e0209 */
[----:B------:R-:W4:Y:S01]  /*0530*/  LDG.E.U8.CONSTANT R9, desc[UR8][R18.64+0x26] ;  /* 0x0000260812097981 */ /* 0x000f22000c1e9100 */
[----:B------:R-:W-:-:S03]  /*0540*/  IMAD R4, R11, 0x100, R4 ;  /* 0x000001000b047824 */ /* 0x000fc600078e0204 */
[----:B------:R-:W4:Y:S01]  /*0550*/  LDG.E.U8.CONSTANT R11, desc[UR8][R18.64+0x2d] ;  /* 0x00002d08120b7981 */ /* 0x000f22000c1e9100 */
[----:B------:R-:W-:-:S03]  /*0560*/  IMAD R5, R16, 0x100, R5 ;  /* 0x0000010010057824 */ /* 0x000fc600078e0205 */
[----:B------:R-:W4:Y:S01]  /*0570*/  LDG.E.U8.CONSTANT R16, desc[UR8][R18.64+0x29] ;  /* 0x0000290812107981 */ /* 0x000f22000c1e9100 */
[----:B------:R-:W-:-:S03]  /*0580*/  IMAD R15, R10, 0x100, R15 ;  /* 0x000001000a0f7824 */ /* 0x000fc600078e020f */
[----:B------:R-:W4:Y:S01]  /*0590*/  LDG.E.U8.CONSTANT R10, desc[UR8][R18.64+0x2a] ;  /* 0x00002a08120a7981 */ /* 0x000f22000c1e9100 */
[----:B--2---:R-:W-:-:S03]  /*05a0*/  IMAD R26, R21, 0x100, R20 ;  /* 0x00000100151a7824 */ /* 0x004fc600078e0214 */
[----:B------:R-:W2:Y:S04]  /*05b0*/  LDG.E.U8.CONSTANT R20, desc[UR8][R18.64+0x31] ;  /* 0x0000310812147981 */ /* 0x000ea8000c1e9100 */
[----:B------:R-:W2:Y:S01]  /*05c0*/  LDG.E.U8.CONSTANT R21, desc[UR8][R18.64+0x30] ;  /* 0x0000300812157981 */ /* 0x000ea2000c1e9100 */
[----:B------:R-:W-:-:S03]  /*05d0*/  IMAD R24, R25, 0x100, R24 ;  /* 0x0000010019187824 */ /* 0x000fc600078e0218 */
[----:B------:R-:W2:Y:S01]  /*05e0*/  LDG.E.U8.CONSTANT R25, desc[UR8][R18.64+0x2e] ;  /* 0x00002e0812197981 */ /* 0x000ea2000c1e9100 */
[----:B---3--:R-:W-:Y:S02]  /*05f0*/  IMAD R6, R27, 0x100, R6 ;  /* 0x000001001b067824 */ /* 0x008fe400078e0206 */
[----:B------:R-:W-:Y:S02]  /*0600*/  IMAD R27, R23, 0x100, R22 ;  /* 0x00000100171b7824 */ /* 0x000fe400078e0216 */
[----:B------:R-:W3:Y:S04]  /*0610*/  LDG.E.U8.CONSTANT R22, desc[UR8][R18.64+0x35] ;  /* 0x0000350812167981 */ /* 0x000ee8000c1e9100 */
[----:B------:R-:W3:Y:S01]  /*0620*/  LDG.E.U8.CONSTANT R23, desc[UR8][R18.64+0x34] ;  /* 0x0000340812177981 */ /* 0x000ee2000c1e9100 */
[----:B----4-:R-:W-:-:S02]  /*0630*/  IMAD R7, R26, 0x100, R7 ;  /* 0x000001001a077824 */ /* 0x010fc400078e0207 */
[----:B------:R-:W-:Y:S02]  /*0640*/  IMAD R9, R24, 0x100, R9 ;  /* 0x0000010018097824 */ /* 0x000fe400078e0209 */
        /* <DEDUP_REMOVED lines=12> */
[----:B---3--:R-:W-:Y:S02]  /*0710*/  IMAD R22, R23, 0x100, R22 ;  /* 0x0000010017167824 */ /* 0x008fe400078e0216 */
[----:B----4-:R-:W-:Y:S02]  /*0720*/  IMAD R23, R24, 0x100, R11 ;  /* 0x0000010018177824 */ /* 0x010fe400078e020b */
[----:B------:R-:W3:Y:S02]  /*0730*/  LDG.E.U8.CONSTANT R24, desc[UR8][R18.64+0x3d] ;  /* 0x00003d0812187981 */ /* 0x000ee4000c1e9100 */
[----:B------:R-:W-:-:S02]  /*0740*/  IMAD R12, R23, 0x100, R12 ;  /* 0x00000100170c7824 */ /* 0x000fc400078e020c */
[----:B------:R-:W4:Y:S01]  /*0750*/  LDG.E.U8.CONSTANT R23, desc[UR8][R18.64+0x13] ;  /* 0x0000130812177981 */ /* 0x000f22000c1e9100 */
[----:B------:R-:W-:-:S03]  /*0760*/  IMAD R17, R22, 0x100, R17 ;  /* 0x0000010016117824 */ /* 0x000fc600078e0211 */
[----:B------:R-:W3:Y:S01]  /*0770*/  LDG.E.U8.CONSTANT R22, desc[UR8][R18.64+0x17] ;  /* 0x0000170812167981 */ /* 0x000ee2000c1e9100 */
[----:B------:R-:W-:-:S03]  /*0780*/  IMAD R11, R26, 0x100, R25 ;  /* 0x000001001a0b7824 */ /* 0x000fc600078e0219 */
[----:B------:R-:W3:Y:S01]  /*0790*/  LDG.E.U8.CONSTANT R25, desc[UR8][R18.64+0x3c] ;  /* 0x00003c0812197981 */ /* 0x000ee2000c1e9100 */
[----:B------:R-:W-:-:S03]  /*07a0*/  IMAD R16, R27, 0x100, R16 ;  /* 0x000001001b107824 */ /* 0x000fc600078e0210 */
[----:B------:R-:W3:Y:S04]  /*07b0*/  LDG.E.U8.CONSTANT R26, desc[UR8][R18.64+0xf] ;  /* 0x00000f08121a7981 */ /* 0x000ee8000c1e9100 */
[----:B------:R-:W3:Y:S01]  /*07c0*/  LDG.E.U8.CONSTANT R27, desc[UR8][R18.64+0x3e] ;  /* 0x00003e08121b7981 */ /* 0x000ee2000c1e9100 */
[----:B--2---:R-:W-:-:S03]  /*07d0*/  IMAD.U32 R13, R13, 0x100, R20 ;  /* 0x000001000d0d7824 */ /* 0x004fc600078e0014 */
[----:B------:R-:W2:Y:S01]  /*07e0*/  LDG.E.U8.CONSTANT R20, desc[UR8][R18.64+0x1f] ;  /* 0x00001f0812147981 */ /* 0x000ea2000c1e9100 */
[----:B------:R-:W-:-:S03]  /*07f0*/  IMAD.U32 R14, R14, 0x100, R21 ;  /* 0x000001000e0e7824 */ /* 0x000fc600078e0015 */
[----:B------:R-:W2:Y:S01]  /*0800*/  LDG.E.U8.CONSTANT R21, desc[UR8][R18.64+0x1b] ;  /* 0x00001b0812157981 */ /* 0x000ea2000c1e9100 */
[----:B----4-:R-:W-:-:S03]  /*0810*/  IMAD.U32 R4, R4, 0x100, R23 ;  /* 0x0000010004047824 */ /* 0x010fc600078e0017 */
[----:B------:R-:W4:Y:S01]  /*0820*/  LDG.E.U8.CONSTANT R23, desc[UR8][R18.64+0x2b] ;  /* 0x00002b0812177981 */ /* 0x000f22000c1e9100 */
[----:B---3--:R-:W-:-:S03]  /*0830*/  IMAD.U32 R5, R5, 0x100, R22 ;  /* 0x0000010005057824 */ /* 0x008fc600078e0016 */
[----:B------:R-:W3:Y:S01]  /*0840*/  LDG.E.U8.CONSTANT R22, desc[UR8][R18.64+0x27] ;  /* 0x0000270812167981 */ /* 0x000ee2000c1e9100 */
[----:B------:R-:W-:-:S03]  /*0850*/  IMAD R24, R25, 0x100, R24 ;  /* 0x0000010019187824 */ /* 0x000fc600078e0218 */
[----:B------:R-:W3:Y:S01]  /*0860*/  LDG.E.U8.CONSTANT R25, desc[UR8][R18.64+0x23] ;  /* 0x0000230812197981 */ /* 0x000ee2000c1e9100 */
[----:B--2---:R-:W-:-:S03]  /*0870*/  IMAD.U32 R7, R7, 0x100, R20 ;  /* 0x0000010007077824 */ /* 0x004fc600078e0014 */
[----:B------:R-:W2:Y:S01]  /*0880*/  LDG.E.U8.CONSTANT R20, desc[UR8][R18.64+0x2f] ;  /* 0x00002f0812147981 */ /* 0x000ea2000c1e9100 */
[----:B------:R-:W-:-:S03]  /*0890*/  IMAD.U32 R6, R6, 0x100, R21 ;  /* 0x0000010006067824 */ /* 0x000fc600078e0015 */
[----:B------:R-:W2:Y:S01]  /*08a0*/  LDG.E.U8.CONSTANT R21, desc[UR8][R18.64+0x33] ;  /* 0x0000330812157981 */ /* 0x000ea2000c1e9100 */
[----:B------:R-:W-:-:S03]  /*08b0*/  IMAD.U32 R15, R15, 0x100, R26 ;  /* 0x000001000f0f7824 */ /* 0x000fc600078e001a */
[----:B------:R-:W2:Y:S01]  /*08c0*/  LDG.E.U8.CONSTANT R26, desc[UR8][R18.64+0x37] ;  /* 0x00003708121a7981 */ /* 0x000ea2000c1e9100 */
[----:B------:R-:W-:-:S03]  /*08d0*/  IMAD R24, R24, 0x100, R27 ;  /* 0x0000010018187824 */ /* 0x000fc600078e021b */
[----:B------:R0:W5:Y:S01]  /*08e0*/  LDG.E.U8.CONSTANT R27, desc[UR8][R18.64] ;  /* 0x00000008121b7981 */ /* 0x000162000c1e9100 */
[----:B----4-:R-:W-:-:S03]  /*08f0*/  IMAD.U32 R10, R10, 0x100, R23 ;  /* 0x000001000a0a7824 */ /* 0x010fc600078e0017 */
[----:B------:R-:W4:Y:S01]  /*0900*/  LDG.E.U8.CONSTANT R23, desc[UR8][R18.64+0x2] ;  /* 0x0000020812177981 */ /* 0x000f22000c1e9100 */
[----:B---3--:R-:W-:-:S03]  /*0910*/  IMAD.U32 R9, R9, 0x100, R22 ;  /* 0x0000010009097824 */ /* 0x008fc600078e0016 */
[----:B------:R-:W3:Y:S01]  /*0920*/  LDG.E.U8.CONSTANT R22, desc[UR8][R18.64+0x1] ;  /* 0x0000010812167981 */ /* 0x000ee2000c1e9100 */
[----:B------:R-:W-:-:S03]  /*0930*/  IMAD.U32 R8, R8, 0x100, R25 ;  /* 0x0000010008087824 */ /* 0x000fc600078e0019 */
[----:B------:R0:W5:Y:S01]  /*0940*/  LDG.E.U8.CONSTANT R25, desc[UR8][R18.64+0x3b] ;  /* 0x00003b0812197981 */ /* 0x000162000c1e9100 */
[----:B--2---:R-:W-:-:S03]  /*0950*/  IMAD.U32 R11, R11, 0x100, R20 ;  /* 0x000001000b0b7824 */ /* 0x004fc600078e0014 */
[----:B------:R0:W5:Y:S01]  /*0960*/  LDG.E.U8.CONSTANT R20, desc[UR8][R18.64+0x3] ;  /* 0x0000030812147981 */ /* 0x000162000c1e9100 */
[----:B------:R-:W-:-:S03]  /*0970*/  IMAD.U32 R16, R16, 0x100, R21 ;  /* 0x0000010010107824 */ /* 0x000fc600078e0015 */
[----:B------:R0:W5:Y:S01]  /*0980*/  LDG.E.U8.CONSTANT R21, desc[UR8][R18.64+0x3f] ;  /* 0x00003f0812157981 */ /* 0x000162000c1e9100 */
[----:B------:R-:W-:Y:S02]  /*0990*/  IMAD.SHL.U32 R24, R24, 0x100, RZ ;  /* 0x0000010018187824 */ /* 0x000fe400078e00ff */
[----:B------:R-:W-:Y:S02]  /*09a0*/  IMAD.U32 R17, R17, 0x100, R26 ;  /* 0x0000010011117824 */ /* 0x000fe400078e001a */
[----:B----4-:R-:W-:Y:S02]  /*09b0*/  IMAD.SHL.U32 R37, R23, 0x100, RZ ;  /* 0x0000010017257824 */ /* 0x010fe400078e00ff */
[----:B------:R-:W-:Y:S02]  /*09c0*/  IMAD.SHL.U32 R23, R12, 0x100, RZ ;  /* 0x000001000c177824 */ /* 0x000fe400078e00ff */
[----:B---3--:R-:W-:Y:S01]  /*09d0*/  IMAD.U32 R22, R22, 0x10000, RZ ;  /* 0x0001000016167824 */ /* 0x008fe200078e00ff */
[----:B0-----:R-:W-:Y:S06]  /*09e0*/  BRA `(.L_x_1) ;  /* 0x00000000005c7947 */ /* 0x001fec0003800000 */
.L_x_0:
[----:B------:R-:W0:Y:S01]  /*09f0*/  S2R R6, SR_TID.X ;  /* 0x0000000000067919 */ /* 0x000e220000002100 */
[----:B------:R-:W0:Y:S01]  /*0a00*/  S2UR UR4, SR_CTAID.X ;  /* 0x00000000000479c3 */ /* 0x000e220000002500 */
[----:B------:R-:W1:Y:S07]  /*0a10*/  LDCU.64 UR6, c[0x0][0x380] ;  /* 0x00007000ff0677ac */ /* 0x000e6e0008000a00 */
[----:B------:R-:W0:Y:S01]  /*0a20*/  LDC R7, c[0x0][0x360] ;  /* 0x0000d800ff077b82 */ /* 0x000e220000000800 */
[----:B------:R-:W-:Y:S01]  /*0a30*/  IMAD.MOV.U32 R24, RZ, RZ, 0x200 ;  /* 0x00000200ff187424 */ /* 0x000fe200078e00ff */
[----:B------:R-:W-:Y:S01]  /*0a40*/  CS2R R14, SRZ ;  /* 0x00000000000e7805 */ /* 0x000fe2000001ff00 */
[----:B------:R-:W-:Y:S01]  /*0a50*/  IMAD.MOV.U32 R22, RZ, RZ, 0x800000 ;  /* 0x00800000ff167424 */ /* 0x000fe200078e00ff */
[----:B------:R-:W-:Y:S01]  /*0a60*/  CS2R R8, SRZ ;  /* 0x0000000000087805 */ /* 0x000fe2000001ff00 */
[----:B------:R-:W-:-:S02]  /*0a70*/  IMAD.MOV.U32 R25, RZ, RZ, RZ ;  /* 0x000000ffff197224 */ /* 0x000fc400078e00ff */
[----:B0-----:R-:W-:-:S04]  /*0a80*/  IMAD R7, R7, UR4, R6 ;  /* 0x0000000407077c24 */ /* 0x001fc8000f8e0206 */
[----:B------:R-:W-:-:S03]  /*0a90*/  IMAD.WIDE.U32 R4, R7, 0x41, R4 ;  /* 0x0000004107047825 */ /* 0x000fc600078e0004 */
[----:B-1----:R-:W-:-:S04]  /*0aa0*/  IADD3 R4, P0, PT, R4, UR6, RZ ;  /* 0x0000000604047c10 */ /* 0x002fc8000ff1e0ff */
[----:B------:R-:W-:Y:S01]  /*0ab0*/  IADD3.X R5, PT, PT, R5, UR7, RZ, P0, !PT ;  /* 0x0000000705057c10 */ /* 0x000fe200087fe4ff */
[----:B------:R-:W-:Y:S01]  /*0ac0*/  IMAD.MOV.U32 R21, RZ, RZ, 0x8 ;  /* 0x00000008ff157424 */ /* 0x000fe200078e00ff */
[----:B------:R-:W-:Y:S01]  /*0ad0*/  CS2R R6, SRZ ;  /* 0x0000000000067805 */ /* 0x000fe2000001ff00 */
[----:B------:R-:W-:Y:S01]  /*0ae0*/  IMAD.MOV.U32 R20, RZ, RZ, RZ ;  /* 0x000000ffff147224 */ /* 0x000fe200078e00ff */
[----:B------:R-:W-:Y:S01]  /*0af0*/  CS2R R10, SRZ ;  /* 0x00000000000a7805 */ /* 0x000fe2000001ff00 */
[----:B------:R0:W5:Y:S01]  /*0b00*/  LDG.E.U8.CONSTANT R27, desc[UR8][R4.64] ;  /* 0x00000008041b7981 */ /* 0x000162000c1e9100 */
[----:B------:R-:W-:Y:S01]  /*0b10*/  IMAD.MOV.U32 R37, RZ, RZ, RZ ;  /* 0x000000ffff257224 */ /* 0x000fe200078e00ff */
[----:B------:R-:W-:Y:S01]  /*0b20*/  CS2R R16, SRZ ;  /* 0x0000000000107805 */ /* 0x000fe2000001ff00 */
[----:B------:R-:W-:Y:S02]  /*0b30*/  IMAD.MOV.U32 R23, RZ, RZ, RZ ;  /* 0x000000ffff177224 */ /* 0x000fe400078e00ff */
[----:B------:R-:W-:Y:S01]  /*0b40*/  IMAD.MOV.U32 R13, RZ, RZ, RZ ;  /* 0x000000ffff0d7224 */ /* 0x000fe200078e00ff */
[----:B0-----:R-:W-:-:S07]  /*0b50*/  CS2R R4, SRZ ;  /* 0x0000000000047805 */ /* 0x001fce000001ff00 */
.L_x_1:
[----:B-----5:R-:W-:Y:S01]  /*0b60*/  LOP3.LUT R27, R27, 0xffff, RZ, 0xc0, !PT ;  /* 0x0000ffff1b1b7812 */ /* 0x020fe200078ec0ff */
[----:B------:R-:W-:Y:S01]  /*0b70*/  STL.128 [R1+0x10], R4 ;  /* 0x0000100401007387 */ /* 0x000fe20000100c00 */
[----:B------:R-:W-:Y:S01]  /*0b80*/  LOP3.LUT R18, R23, R25, RZ, 0xfc, !PT ;  /* 0x0000001917127212 */ /* 0x000fe200078efcff */
[----:B------:R-:W-:Y:S01]  /*0b90*/  UMOV UR10, 0x10 ;  /* 0x00000010000a7882 */ /* 0x000fe20000000000 */
[----:B------:R-:W-:Y:S01]  /*0ba0*/  SHF.R.U32.HI R12, RZ, 0xa, R23 ;  /* 0x0000000aff0c7819 */ /* 0x000fe20000011617 */
[----:B------:R-:W-:Y:S01]  /*0bb0*/  IMAD.SHL.U32 R27, R27, 0x1000000, RZ ;  /* 0x010000001b1b7824 */ /* 0x000fe200078e00ff */
[--C-:B------:R-:W-:Y:S01]  /*0bc0*/  SHF.L.W.U32.HI R19, R23, 0xd, R18.reuse ;  /* 0x0000000d17137819 */ /* 0x100fe20000010e12 */
[----:B------:R-:W-:Y:S01]  /*0bd0*/  STL.128 [R1+0x20], R8 ;  /* 0x0000200801007387 */ /* 0x000fe20000100c00 */
[--C-:B------:R-:W-:Y:S01]  /*0be0*/  SHF.L.W.U32.HI R25, R18, 0x19, R18.reuse ;  /* 0x0000001912197819 */ /* 0x100fe20000010e12 */
[----:B------:R-:W-:Y:S01]  /*0bf0*/  UMOV UR4, URZ ;  /* 0x000000ff00047c82 */ /* 0x000fe20008000000 */
[----:B------:R-:W-:Y:S01]  /*0c00*/  LOP3.LUT R27, R37, R22, R27, 0xfe, !PT ;  /* 0x00000016251b7212 */ /* 0x000fe200078efe1b */
[----:B------:R-:W-:Y:S01]  /*0c10*/  IMAD.MOV.U32 R37, RZ, RZ, R29 ;  /* 0x000000ffff257224 */ /* 0x000fe200078e001d */
[----:B------:R-:W-:-:S02]  /*0c20*/  SHF.L.W.U32.HI R22, R23, 0xf, R18 ;  /* 0x0000000f17167819 */ /* 0x000fc40000010e12 */
[----:B------:R-:W-:Y:S02]  /*0c30*/  SHF.R.U32.HI R26, RZ, 0xa, R24 ;  /* 0x0000000aff1a7819 */ /* 0x000fe40000011618 */
[----:B------:R-:W-:Y:S02]  /*0c40*/  LOP3.LUT R22, R12, R22, R19, 0x96, !PT ;  /* 0x000000160c167212 */ /* 0x000fe400078e9613 */
[--C-:B------:R-:W-:Y:S02]  /*0c50*/  SHF.L.W.U32.HI R12, R23, 0xe, R18.reuse ;  /* 0x0000000e170c7819 */ /* 0x100fe40000010e12 */
[----:B------:R-:W-:Y:S02]  /*0c60*/  SHF.R.U32.HI R19, RZ, 0x3, R18 ;  /* 0x00000003ff137819 */ /* 0x000fe40000011612 */
[----:B------:R-:W-:Y:S02]  /*0c70*/  SHF.L.W.U32.HI R23, R13, 0x19, R13 ;  /* 0x000000190d177819 */ /* 0x000fe40000010e0d */
[----:B------:R-:W-:-:S02]  /*0c80*/  LOP3.LUT R25, R19, R25, R12, 0x96, !PT ;  /* 0x0000001913197212 */ /* 0x000fc400078e960c */
[--C-:B------:R-:W-:Y:S02]  /*0c90*/  SHF.L.W.U32.HI R12, R13, 0xe, R13.reuse ;  /* 0x0000000e0d0c7819 */ /* 0x100fe40000010e0d */
[----:B------:R-:W-:-:S04]  /*0ca0*/  SHF.R.U32.HI R19, RZ, 0x3, R13 ;  /* 0x00000003ff137819 */ /* 0x000fc8000001160d */
[----:B------:R-:W-:Y:S02]  /*0cb0*/  LOP3.LUT R23, R19, R23, R12, 0x96, !PT ;  /* 0x0000001713177212 */ /* 0x000fe400078e960c */
[C---:B------:R-:W-:Y:S02]  /*0cc0*/  LOP3.LUT R19, R24.reuse, R21, RZ, 0xfc, !PT ;  /* 0x0000001518137212 */ /* 0x040fe400078efcff */
[----:B------:R-:W-:Y:S02]  /*0cd0*/  LOP3.LUT R12, R27, R20, RZ, 0xfc, !PT ;  /* 0x000000141b0c7212 */ /* 0x000fe400078efcff */
[C-C-:B------:R-:W-:Y:S01]  /*0ce0*/  SHF.L.W.U32.HI R21, R24.reuse, 0xf, R19.reuse ;  /* 0x0000000f18157819 */ /* 0x140fe20000010e13 */
[----:B------:R-:W-:Y:S01]  /*0cf0*/  STL.128 [R1+0x30], R16 ;  /* 0x0000301001007387 */ /* 0x000fe20000100c00 */
[----:B------:R-:W-:Y:S02]  /*0d00*/  SHF.L.W.U32.HI R20, R24, 0xd, R19 ;  /* 0x0000000d18147819 */ /* 0x000fe40000010e13 */
[----:B------:R-:W-:Y:S01]  /*0d10*/  SHF.R.U32.HI R27, RZ, 0x3, R15 ;  /* 0x00000003ff1b7819 */ /* 0x000fe2000001160f */
[----:B------:R0:W-:Y:S01]  /*0d20*/  STL.128 [R1], R12 ;  /* 0x0000000c01007387 */ /* 0x0001e20000100c00 */
[----:B------:R-:W-:-:S02]  /*0d30*/  LOP3.LUT R21, R26, R21, R20, 0x96, !PT ;  /* 0x000000151a157212 */ /* 0x000fc400078e9614 */
[----:B------:R-:W-:Y:S02]  /*0d40*/  IADD3 R20, PT, PT, R12, R22, R9 ;  /* 0x000000160c147210 */ /* 0x000fe40007ffe009 */
[C-C-:B------:R-:W-:Y:S02]  /*0d50*/  SHF.L.W.U32.HI R22, R14.reuse, 0x19, R14.reuse ;  /* 0x000000190e167819 */ /* 0x140fe40000010e0e */
[----:B------:R-:W-:Y:S01]  /*0d60*/  SHF.R.U32.HI R26, RZ, 0x3, R14 ;  /* 0x00000003ff1a7819 */ /* 0x000fe2000001160e */
[----:B------:R-:W-:Y:S01]  /*0d70*/  IMAD.IADD R20, R23, 0x1, R20 ;  /* 0x0000000117147824 */ /* 0x000fe200078e0214 */
[----:B------:R-:W-:Y:S02]  /*0d80*/  SHF.L.W.U32.HI R23, R14, 0xe, R14 ;  /* 0x0000000e0e177819 */ /* 0x000fe40000010e0e */
[----:B------:R-:W-:Y:S02]  /*0d90*/  IADD3 R21, PT, PT, R13, R21, R10 ;  /* 0x000000150d157210 */ /* 0x000fe40007ffe00a */
[----:B------:R-:W-:-:S02]  /*0da0*/  LOP3.LUT R36, R26, R22, R23, 0x96, !PT ;  /* 0x000000161a247212 */ /* 0x000fc400078e9617 */
[C-C-:B------:R-:W-:Y:S02]  /*0db0*/  SHF.L.W.U32.HI R22, R20.reuse, 0xf, R20.reuse ;  /* 0x0000000f14167819 */ /* 0x140fe40000010e14 */
[--C-:B------:R-:W-:Y:S01]  /*0dc0*/  SHF.L.W.U32.HI R23, R20, 0xd, R20.reuse ;  /* 0x0000000d14177819 */ /* 0x100fe20000010e14 */
[----:B------:R-:W-:Y:S01]  /*0dd0*/  IMAD.IADD R21, R36, 0x1, R21 ;  /* 0x0000000124157824 */ /* 0x000fe200078e0215 */
[----:B------:R-:W-:-:S04]  /*0de0*/  SHF.R.U32.HI R26, RZ, 0xa, R20 ;  /* 0x0000000aff1a7819 */ /* 0x000fc80000011614 */
[----:B------:R-:W-:Y:S02]  /*0df0*/  LOP3.LUT R22, R26, R22, R23, 0x96, !PT ;  /* 0x000000161a167212 */ /* 0x000fe400078e9617 */
[C-C-:B------:R-:W-:Y:S02]  /*0e00*/  SHF.L.W.U32.HI R23, R15.reuse, 0x19, R15.reuse ;  /* 0x000000190f177819 */ /* 0x140fe40000010e0f */
[----:B------:R-:W-:Y:S02]  /*0e10*/  SHF.L.W.U32.HI R26, R15, 0xe, R15 ;  /* 0x0000000e0f1a7819 */ /* 0x000fe40000010e0f */
[----:B------:R-:W-:Y:S02]  /*0e20*/  IADD3 R22, PT, PT, R14, R22, R11 ;  /* 0x000000160e167210 */ /* 0x000fe40007ffe00b */
[----:B------:R-:W-:Y:S02]  /*0e30*/  LOP3.LUT R23, R27, R23, R26, 0x96, !PT ;  /* 0x000000171b177212 */ /* 0x000fe400078e961a */
[----:B0-----:R-:W-:-:S02]  /*0e40*/  SHF.L.W.U32.HI R12, R21, 0xf, R21 ;  /* 0x0000000f150c7819 */ /* 0x001fc40000010e15 */
[--C-:B------:R-:W-:Y:S01]  /*0e50*/  SHF.L.W.U32.HI R13, R21, 0xd, R21.reuse ;  /* 0x0000000d150d7819 */ /* 0x100fe20000010e15 */
[----:B------:R-:W-:Y:S01]  /*0e60*/  IMAD.IADD R22, R23, 0x1, R22 ;  /* 0x0000000117167824 */ /* 0x000fe200078e0216 */
[----:B------:R-:W-:Y:S02]  /*0e70*/  SHF.R.U32.HI R14, RZ, 0xa, R21 ;  /* 0x0000000aff0e7819 */ /* 0x000fe40000011615 */
[--C-:B------:R-:W-:Y:S02]  /*0e80*/  SHF.R.U32.HI R23, RZ, 0x3, R4.reuse ;  /* 0x00000003ff177819 */ /* 0x100fe40000011604 */
[----:B------:R-:W-:Y:S02]  /*0e90*/  LOP3.LUT R12, R14, R12, R13, 0x96, !PT ;  /* 0x0000000c0e0c7212 */ /* 0x000fe400078e960d */
[C-C-:B------:R-:W-:Y:S02]  /*0ea0*/  SHF.L.W.U32.HI R13, R4.reuse, 0x19, R4.reuse ;  /* 0x00000019040d7819 */ /* 0x140fe40000010e04 */
[----:B------:R-:W-:-:S02]  /*0eb0*/  SHF.L.W.U32.HI R14, R4, 0xe, R4 ;  /* 0x0000000e040e7819 */ /* 0x000fc40000010e04 */
[----:B------:R-:W-:Y:S02]  /*0ec0*/  SHF.R.U32.HI R27, RZ, 0x3, R7 ;  /* 0x00000003ff1b7819 */ /* 0x000fe40000011607 */
[----:B------:R-:W-:Y:S02]  /*0ed0*/  LOP3.LUT R23, R23, R13, R14, 0x96, !PT ;  /* 0x0000000d17177212 */ /* 0x000fe400078e960e */
[----:B------:R-:W-:Y:S02]  /*0ee0*/  IADD3 R14, PT, PT, R15, R12, R16 ;  /* 0x0000000c0f0e7210 */ /* 0x000fe40007ffe010 */
[C-C-:B------:R-:W-:Y:S02]  /*0ef0*/  SHF.L.W.U32.HI R12, R22.reuse, 0xf, R22.reuse ;  /* 0x0000000f160c7819 */ /* 0x140fe40000010e16 */
[----:B------:R-:W-:Y:S01]  /*0f00*/  SHF.L.W.U32.HI R13, R22, 0xd, R22 ;  /* 0x0000000d160d7819 */ /* 0x000fe20000010e16 */
[----:B------:R-:W-:Y:S01]  /*0f10*/  IMAD.IADD R23, R23, 0x1, R14 ;  /* 0x0000000117177824 */ /* 0x000fe200078e020e */
[----:B------:R-:W-:-:S02]  /*0f20*/  SHF.R.U32.HI R15, RZ, 0xa, R22 ;  /* 0x0000000aff0f7819 */ /* 0x000fc40000011616 */
[----:B------:R-:W-:Y:S02]  /*0f30*/  SHF.L.W.U32.HI R14, R5, 0xe, R5 ;  /* 0x0000000e050e7819 */ /* 0x000fe40000010e05 */
[----:B------:R-:W-:Y:S01]  /*0f40*/  LOP3.LUT R12, R15, R12, R13, 0x96, !PT ;  /* 0x0000000c0f0c7212 */ /* 0x000fe200078e960d */
[----:B------:R0:W-:Y:S01]  /*0f50*/  STL.128 [R1+0x40], R20 ;  /* 0x0000401401007387 */ /* 0x0001e20000100c00 */
[--C-:B------:R-:W-:Y:S02]  /*0f60*/  SHF.L.W.U32.HI R13, R5, 0x19, R5.reuse ;  /* 0x00000019050d7819 */ /* 0x100fe40000010e05 */
[----:B------:R-:W-:Y:S02]  /*0f70*/  SHF.R.U32.HI R15, RZ, 0x3, R5 ;  /* 0x00000003ff0f7819 */ /* 0x000fe40000011605 */
[----:B------:R-:W-:Y:S02]  /*0f80*/  SHF.L.W.U32.HI R26, R23, 0xd, R23 ;  /* 0x0000000d171a7819 */ /* 0x000fe40000010e17 */
[----:B------:R-:W-:-:S02]  /*0f90*/  LOP3.LUT R14, R15, R13, R14, 0x96, !PT ;  /* 0x0000000d0f0e7212 */ /* 0x000fc400078e960e */
[--C-:B------:R-:W-:Y:S02]  /*0fa0*/  SHF.L.W.U32.HI R13, R23, 0xf, R23.reuse ;  /* 0x0000000f170d7819 */ /* 0x100fe40000010e17 */
[----:B------:R-:W-:-:S04]  /*0fb0*/  SHF.R.U32.HI R15, RZ, 0xa, R23 ;  /* 0x0000000aff0f7819 */ /* 0x000fc80000011617 */
[----:B------:R-:W-:Y:S02]  /*0fc0*/  LOP3.LUT R13, R15, R13, R26, 0x96, !PT ;  /* 0x0000000d0f0d7212 */ /* 0x000fe400078e961a */
[----:B------:R-:W-:Y:S02]  /*0fd0*/  IADD3 R15, PT, PT, R4, R12, R17 ;  /* 0x0000000c040f7210 */ /* 0x000fe40007ffe011 */
[----:B------:R-:W-:Y:S02]  /*0fe0*/  SHF.R.U32.HI R26, RZ, 0x3, R6 ;  /* 0x00000003ff1a7819 */ /* 0x000fe40000011606 */
[----:B------:R-:W-:Y:S01]  /*0ff0*/  IADD3 R13, PT, PT, R5, R13, R18 ;  /* 0x0000000d050d7210 */ /* 0x000fe20007ffe012 */
[----:B------:R-:W-:Y:S01]  /*1000*/  IMAD.IADD R12, R14, 0x1, R15 ;  /* 0x000000010e0c7824 */ /* 0x000fe200078e020f */
[C-C-:B------:R-:W-:Y:S02]  /*1010*/  SHF.L.W.U32.HI R14, R6.reuse, 0x19, R6.reuse ;  /* 0x00000019060e7819 */ /* 0x140fe40000010e06 */
[----:B------:R-:W-:-:S04]  /*1020*/  SHF.L.W.U32.HI R15, R6, 0xe, R6 ;  /* 0x0000000e060f7819 */ /* 0x000fc80000010e06 */
[----:B------:R-:W-:Y:S02]  /*1030*/  LOP3.LUT R36, R26, R14, R15, 0x96, !PT ;  /* 0x0000000e1a247212 */ /* 0x000fe400078e960f */
        /* <DEDUP_REMOVED lines=9> */
[----:B------:R-:W-:-:S02]  /*10d0*/  SHF.L.W.U32.HI R4, R13, 0xf, R13 ;  /* 0x0000000f0d047819 */ /* 0x000fc40000010e0d */
        /* <DEDUP_REMOVED lines=34> */
[----:B------:R-:W-:Y:S01]  /*1300*/  SHF.R.U32.HI R26, RZ, 0xa, R4 ;  /* 0x0000000aff1a7819 */ /* 0x000fe20000011604 */
[----:B------:R-:W-:-:S03]  /*1310*/  IMAD.MOV.U32 R36, RZ, RZ, R31 ;  /* 0x000000ffff247224 */ /* 0x000fc600078e001f */
        /* <DEDUP_REMOVED lines=9> */
[--C-:B------:R-:W-:Y:S02]  /*13b0*/  SHF.L.W.U32.HI R7, R16, 0x19, R16.reuse ;  /* 0x0000001910077819 */ /* 0x100fe40000010e10 */
[----:B------:R-:W-:Y:S02]  /*13c0*/  LOP3.LUT R8, R10, R8, R9, 0x96, !PT ;  /* 0x000000080a087212 */ /* 0x000fe400078e9609 */
[--C-:B------:R-:W-:Y:S02]  /*13d0*/  SHF.L.W.U32.HI R10, R16, 0xe, R16.reuse ;  /* 0x0000000e100a7819 */ /* 0x100fe40000010e10 */
[----:B------:R-:W-:-:S04]  /*13e0*/  SHF.R.U32.HI R9, RZ, 0x3, R16 ;  /* 0x00000003ff097819 */ /* 0x000fc80000011610 */
[----:B------:R-:W-:Y:S02]  /*13f0*/  LOP3.LUT R7, R9, R7, R10, 0x96, !PT ;  /* 0x0000000709077212 */ /* 0x000fe400078e960a */
[----:B------:R-:W-:Y:S02]  /*1400*/  IADD3 R10, PT, PT, R11, R8, R12 ;  /* 0x000000080b0a7210 */ /* 0x000fe40007ffe00c */
[C-C-:B------:R-:W-:Y:S02]  /*1410*/  SHF.L.W.U32.HI R8, R6.reuse, 0xf, R6.reuse ;  /* 0x0000000f06087819 */ /* 0x140fe40000010e06 */
[----:B------:R-:W-:Y:S01]  /*1420*/  SHF.L.W.U32.HI R9, R6, 0xd, R6 ;  /* 0x0000000d06097819 */ /* 0x000fe20000010e06 */
[----:B------:R-:W-:Y:S01]  /*1430*/  IMAD.IADD R7, R7, 0x1, R10 ;  /* 0x0000000107077824 */ /* 0x000fe200078e020a */
[----:B------:R-:W-:Y:S02]  /*1440*/  SHF.R.U32.HI R11, RZ, 0xa, R6 ;  /* 0x0000000aff0b7819 */ /* 0x000fe40000011606 */
[----:B------:R-:W-:-:S02]  /*1450*/  SHF.L.W.U32.HI R10, R17, 0x19, R17 ;  /* 0x00000019110a7819 */ /* 0x000fc40000010e11 */
[----:B------:R-:W-:Y:S01]  /*1460*/  LOP3.LUT R8, R11, R8, R9, 0x96, !PT ;  /* 0x000000080b087212 */ /* 0x000fe200078e9609 */
[----:B------:R2:W-:Y:S01]  /*1470*/  STL.128 [R1+0x60], R4 ;  /* 0x0000600401007387 */ /* 0x0005e20000100c00 */
[--C-:B------:R-:W-:Y:S02]  /*1480*/  SHF.L.W.U32.HI R9, R17, 0xe, R17.reuse ;  /* 0x0000000e11097819 */ /* 0x100fe40000010e11 */
[----:B------:R-:W-:Y:S02]  /*1490*/  SHF.R.U32.HI R11, RZ, 0x3, R17 ;  /* 0x00000003ff0b7819 */ /* 0x000fe40000011611 */
[----:B------:R-:W-:Y:S02]  /*14a0*/  SHF.L.W.U32.HI R26, R7, 0xd, R7 ;  /* 0x0000000d071a7819 */ /* 0x000fe40000010e07 */
[----:B------:R-:W-:Y:S02]  /*14b0*/  LOP3.LUT R10, R11, R10, R9, 0x96, !PT ;  /* 0x0000000a0b0a7212 */ /* 0x000fe400078e9609 */
[----:B------:R-:W-:-:S02]  /*14c0*/  SHF.L.W.U32.HI R9, R7, 0xf, R7 ;  /* 0x0000000f07097819 */ /* 0x000fc40000010e07 */
[----:B------:R-:W-:-:S04]  /*14d0*/  SHF.R.U32.HI R11, RZ, 0xa, R7 ;  /* 0x0000000aff0b7819 */ /* 0x000fc80000011607 */
[----:B------:R-:W-:Y:S02]  /*14e0*/  LOP3.LUT R9, R11, R9, R26, 0x96, !PT ;  /* 0x000000090b097212 */ /* 0x000fe400078e961a */
[----:B------:R-:W-:Y:S02]  /*14f0*/  IADD3 R11, PT, PT, R16, R8, R13 ;  /* 0x00000008100b7210 */ /* 0x000fe40007ffe00d */
[----:B------:R-:W-:-:S03]  /*1500*/  IADD3 R26, PT, PT, R17, R9, R14 ;  /* 0x00000009111a7210 */ /* 0x000fc60007ffe00e */
[----:B------:R-:W-:Y:S01]  /*1510*/  IMAD.IADD R8, R10, 0x1, R11 ;  /* 0x000000010a087824 */ /* 0x000fe200078e020b */
[--C-:B------:R-:W-:Y:S01]  /*1520*/  SHF.L.W.U32.HI R11, R24, 0xe, R19.reuse ;  /* 0x0000000e180b7819 */ /* 0x100fe20000010e13 */
[----:B------:R-:W-:Y:S01]  /*1530*/  IMAD.IADD R9, R25, 0x1, R26 ;  /* 0x0000000119097824 */ /* 0x000fe200078e021a */
[--C-:B------:R-:W-:Y:S02]  /*1540*/  SHF.L.W.U32.HI R10, R19, 0x19, R19.reuse ;  /* 0x00000019130a7819 */ /* 0x100fe40000010e13 */
[----:B------:R-:W-:Y:S02]  /*1550*/  SHF.R.U32.HI R24, RZ, 0x3, R19 ;  /* 0x00000003ff187819 */ /* 0x000fe40000011613 */
[--C-:B------:R-:W-:Y:S02]  /*1560*/  SHF.L.W.U32.HI R16, R8, 0xd, R8.reuse ;  /* 0x0000000d08107819 */ /* 0x100fe40000010e08 */
[----:B------:R-:W-:Y:S02]  /*1570*/  LOP3.LUT R10, R24, R10, R11, 0x96, !PT ;  /* 0x0000000a180a7212 */ /* 0x000fe400078e960b */
[----:B------:R-:W-:-:S02]  /*1580*/  SHF.L.W.U32.HI R11, R8, 0xf, R8 ;  /* 0x0000000f080b7819 */ /* 0x000fc40000010e08 */
[----:B------:R-:W-:Y:S02]  /*1590*/  SHF.R.U32.HI R17, RZ, 0xa, R8 ;  /* 0x0000000aff117819 */ /* 0x000fe40000011608 */
[C-C-:B------:R-:W-:Y:S02]  /*15a0*/  SHF.L.W.U32.HI R25, R9.reuse, 0xf, R9.reuse ;  /* 0x0000000f09197819 */ /* 0x140fe40000010e09 */
[--C-:B------:R-:W-:Y:S02]  /*15b0*/  SHF.L.W.U32.HI R26, R9, 0xd, R9.reuse ;  /* 0x0000000d091a7819 */ /* 0x100fe40000010e09 */
[----:B------:R-:W-:Y:S02]  /*15c0*/  SHF.R.U32.HI R27, RZ, 0xa, R9 ;  /* 0x0000000aff1b7819 */ /* 0x000fe40000011609 */
[----:B------:R-:W-:Y:S02]  /*15d0*/  LOP3.LUT R11, R17, R11, R16, 0x96, !PT ;  /* 0x0000000b110b7212 */ /* 0x000fe400078e9610 */
[----:B------:R-:W-:-:S02]  /*15e0*/  LOP3.LUT R25, R27, R25, R26, 0x96, !PT ;  /* 0x000000191b197212 */ /* 0x000fc400078e961a */
[C-C-:B------:R-:W-:Y:S02]  /*15f0*/  SHF.L.W.U32.HI R16, R20.reuse, 0x19, R20.reuse ;  /* 0x0000001914107819 */ /* 0x140fe40000010e14 */
[--C-:B------:R-:W-:Y:S02]  /*1600*/  SHF.L.W.U32.HI R17, R20, 0xe, R20.reuse ;  /* 0x0000000e14117819 */ /* 0x100fe40000010e14 */
[----:B------:R-:W-:Y:S02]  /*1610*/  SHF.R.U32.HI R24, RZ, 0x3, R20 ;  /* 0x00000003ff187819 */ /* 0x000fe40000011614 */
[----:B------:R-:W-:Y:S02]  /*1620*/  IADD3 R25, PT, PT, R19, R25, R4 ;  /* 0x0000001913197210 */ /* 0x000fe40007ffe004 */
[----:B------:R-:W-:Y:S02]  /*1630*/  LOP3.LUT R16, R24, R16, R17, 0x96, !PT ;  /* 0x0000001018107212 */ /* 0x000fe400078e9611 */
[----:B------:R-:W-:-:S02]  /*1640*/  IADD3 R17, PT, PT, R18, R11, R15 ;  /* 0x0000000b12117210 */ /* 0x000fc40007ffe00f */
[----:B------:R-:W-:Y:S01]  /*1650*/  SHF.R.U32.HI R18, RZ, 0x3, R21 ;  /* 0x00000003ff127819 */ /* 0x000fe20000011615 */
[----:B------:R-:W-:Y:S01]  /*1660*/  IMAD.IADD R11, R16, 0x1, R25 ;  /* 0x00000001100b7824 */ /* 0x000fe200078e0219 */
[C---:B------:R-:W-:Y:S01]  /*1670*/  SHF.L.W.U32.HI R16, R21.reuse, 0x19, R21 ;  /* 0x0000001915107819 */ /* 0x040fe20000010e15 */
[----:B------:R-:W-:Y:S01]  /*1680*/  IMAD.IADD R10, R10, 0x1, R17 ;  /* 0x000000010a0a7824 */ /* 0x000fe200078e0211 */
[----:B------:R-:W-:Y:S02]  /*1690*/  SHF.L.W.U32.HI R17, R21, 0xe, R21 ;  /* 0x0000000e15117819 */ /* 0x000fe40000010e15 */
[C-C-:B------:R-:W-:Y:S02]  /*16a0*/  SHF.L.W.U32.HI R19, R11.reuse, 0xf, R11.reuse ;  /* 0x0000000f0b137819 */ /* 0x140fe40000010e0b */
[--C-:B------:R-:W-:Y:S01]  /*16b0*/  SHF.L.W.U32.HI R24, R11, 0xd, R11.reuse ;  /* 0x0000000d0b187819 */ /* 0x100fe20000010e0b */
[----:B------:R3:W-:Y:S01]  /*16c0*/  STL.128 [R1+0x70], R8 ;  /* 0x0000700801007387 */ /* 0x0007e20000100c00 */
[----:B------:R-:W-:-:S02]  /*16d0*/  SHF.R.U32.HI R25, RZ, 0xa, R11 ;  /* 0x0000000aff197819 */ /* 0x000fc4000001160b */
[----:B------:R-:W-:Y:S02]  /*16e0*/  LOP3.LUT R16, R18, R16, R17, 0x96, !PT ;  /* 0x0000001012107212 */ /* 0x000fe400078e9611 */
[----:B------:R-:W-:Y:S02]  /*16f0*/  LOP3.LUT R24, R25, R19, R24, 0x96, !PT ;  /* 0x0000001319187212 */ /* 0x000fe400078e9618 */
[C-C-:B------:R-:W-:Y:S02]  /*1700*/  SHF.L.W.U32.HI R17, R10.reuse, 0xf, R10.reuse ;  /* 0x0000000f0a117819 */ /* 0x140fe40000010e0a */
[--C-:B------:R-:W-:Y:S02]  /*1710*/  SHF.L.W.U32.HI R18, R10, 0xd, R10.reuse ;  /* 0x0000000d0a127819 */ /* 0x100fe40000010e0a */
[----:B------:R-:W-:Y:S02]  /*1720*/  SHF.R.U32.HI R19, RZ, 0xa, R10 ;  /* 0x0000000aff137819 */ /* 0x000fe4000001160a */
[----:B------:R-:W-:-:S02]  /*1730*/  SHF.R.U32.HI R25, RZ, 0x3, R22 ;  /* 0x00000003ff197819 */ /* 0x000fc40000011616 */
[----:B------:R-:W-:Y:S02]  /*1740*/  LOP3.LUT R17, R19, R17, R18, 0x96, !PT ;  /* 0x0000001113117212 */ /* 0x000fe400078e9612 */
[C-C-:B------:R-:W-:Y:S02]  /*1750*/  SHF.L.W.U32.HI R18, R22.reuse, 0x19, R22.reuse ;  /* 0x0000001916127819 */ /* 0x140fe40000010e16 */
[----:B------:R-:W-:-:S04]  /*1760*/  SHF.L.W.U32.HI R19, R22, 0xe, R22 ;  /* 0x0000000e16137819 */ /* 0x000fc80000010e16 */
[----:B------:R-:W-:Y:S02]  /*1770*/  LOP3.LUT R18, R25, R18, R19, 0x96, !PT ;  /* 0x0000001219127212 */ /* 0x000fe400078e9613 */
[----:B------:R-:W-:Y:S02]  /*1780*/  IADD3 R25, PT, PT, R21, R24, R6 ;  /* 0x0000001815197210 */ /* 0x000fe40007ffe006 */
[----:B------:R-:W-:Y:S02]  /*1790*/  IADD3 R19, PT, PT, R20, R17, R5 ;  /* 0x0000001114137210 */ /* 0x000fe40007ffe005 */
[----:B------:R-:W-:Y:S01]  /*17a0*/  SHF.R.U32.HI R24, RZ, 0x3, R23 ;  /* 0x00000003ff187819 */ /* 0x000fe20000011617 */
[----:B------:R-:W-:Y:S01]  /*17b0*/  IMAD.IADD R17, R18, 0x1, R25 ;  /* 0x0000000112117824 */ /* 0x000fe200078e0219 */
[C---:B------:R-:W-:Y:S01]  /*17c0*/  SHF.L.W.U32.HI R18, R23.reuse, 0x19, R23 ;  /* 0x0000001917127819 */ /* 0x040fe20000010e17 */
[----:B------:R-:W-:Y:S01]  /*17d0*/  IMAD.IADD R16, R16, 0x1, R19 ;  /* 0x0000000110107824 */ /* 0x000fe200078e0213 */
[----:B------:R-:W-:-:S02]  /*17e0*/  SHF.L.W.U32.HI R19, R23, 0xe, R23 ;  /* 0x0000000e17137819 */ /* 0x000fc40000010e17 */
[C---:B------:R-:W-:Y:S02]  /*17f0*/  SHF.L.W.U32.HI R25, R17.reuse, 0xf, R17 ;  /* 0x0000000f11197819 */ /* 0x040fe40000010e11 */
[----:B------:R-:W-:Y:S02]  /*1800*/  LOP3.LUT R18, R24, R18, R19, 0x96, !PT ;  /* 0x0000001218127212 */ /* 0x000fe400078e9613 */
[C-C-:B------:R-:W-:Y:S02]  /*1810*/  SHF.L.W.U32.HI R19, R16.reuse, 0xf, R16.reuse ;  /* 0x0000000f10137819 */ /* 0x140fe40000010e10 */
[--C-:B0-----:R-:W-:Y:S02]  /*1820*/  SHF.L.W.U32.HI R20, R16, 0xd, R16.reuse ;  /* 0x0000000d10147819 */ /* 0x101fe40000010e10 */
[----:B------:R-:W-:Y:S02]  /*1830*/  SHF.R.U32.HI R21, RZ, 0xa, R16 ;  /* 0x0000000aff157819 */ /* 0x000fe40000011610 */
[----:B------:R-:W-:-:S02]  /*1840*/  SHF.L.W.U32.HI R26, R17, 0xd, R17 ;  /* 0x0000000d111a7819 */ /* 0x000fc40000010e11 */
[----:B------:R-:W-:Y:S02]  /*1850*/  SHF.R.U32.HI R27, RZ, 0xa, R17 ;  /* 0x0000000aff1b7819 */ /* 0x000fe40000011611 */
[----:B------:R-:W-:Y:S02]  /*1860*/  LOP3.LUT R19, R21, R19, R20, 0x96, !PT ;  /* 0x0000001315137212 */ /* 0x000fe400078e9614 */
[----:B------:R-:W-:Y:S02]  /*1870*/  LOP3.LUT R25, R27, R25, R26, 0x96, !PT ;  /* 0x000000191b197212 */ /* 0x000fe400078e961a */
[C-C-:B------:R-:W-:Y:S02]  /*1880*/  SHF.L.W.U32.HI R20, R12.reuse, 0x19, R12.reuse ;  /* 0x000000190c147819 */ /* 0x140fe40000010e0c */
[--C-:B------:R-:W-:Y:S02]  /*1890*/  SHF.L.W.U32.HI R21, R12, 0xe, R12.reuse ;  /* 0x0000000e0c157819 */ /* 0x100fe40000010e0c */
[----:B------:R-:W-:-:S02]  /*18a0*/  SHF.R.U32.HI R24, RZ, 0x3, R12 ;  /* 0x00000003ff187819 */ /* 0x000fc4000001160c */
[----:B------:R-:W-:Y:S02]  /*18b0*/  IADD3 R25, PT, PT, R23, R25, R8 ;  /* 0x0000001917197210 */ /* 0x000fe40007ffe008 */
[----:B------:R-:W-:Y:S02]  /*18c0*/  LOP3.LUT R20, R24, R20, R21, 0x96, !PT ;  /* 0x0000001418147212 */ /* 0x000fe400078e9615 */
[----:B------:R-:W-:Y:S02]  /*18d0*/  IADD3 R21, PT, PT, R22, R19, R7 ;  /* 0x0000001316157210 */ /* 0x000fe40007ffe007 */
[----:B------:R-:W-:Y:S01]  /*18e0*/  SHF.R.U32.HI R22, RZ, 0x3, R13 ;  /* 0x00000003ff167819 */ /* 0x000fe2000001160d */
[----:B------:R-:W-:Y:S01]  /*18f0*/  IMAD.IADD R19, R20, 0x1, R25 ;  /* 0x0000000114137824 */ /* 0x000fe200078e0219 */
[C---:B------:R-:W-:Y:S01]  /*1900*/  SHF.L.W.U32.HI R20, R13.reuse, 0x19, R13 ;  /* 0x000000190d147819 */ /* 0x040fe20000010e0d */
[----:B------:R-:W-:Y:S01]  /*1910*/  IMAD.IADD R18, R18, 0x1, R21 ;  /* 0x0000000112127824 */ /* 0x000fe200078e0215 */
[----:B------:R-:W-:-:S02]  /*1920*/  SHF.L.W.U32.HI R21, R13, 0xe, R13 ;  /* 0x0000000e0d157819 */ /* 0x000fc40000010e0d */
[C-C-:B------:R-:W-:Y:S02]  /*1930*/  SHF.L.W.U32.HI R23, R19.reuse, 0xf, R19.reuse ;  /* 0x0000000f13177819 */ /* 0x140fe40000010e13 */
[--C-:B------:R-:W-:Y:S01]  /*1940*/  SHF.L.W.U32.HI R24, R19, 0xd, R19.reuse ;  /* 0x0000000d13187819 */ /* 0x100fe20000010e13 */
[----:B------:R0:W-:Y:S01]  /*1950*/  STL.128 [R1+0x80], R16 ;  /* 0x0000801001007387 */ /* 0x0001e20000100c00 */
[----:B------:R-:W-:Y:S02]  /*1960*/  SHF.R.U32.HI R25, RZ, 0xa, R19 ;  /* 0x0000000aff197819 */ /* 0x000fe40000011613 */
[----:B------:R-:W-:Y:S02]  /*1970*/  LOP3.LUT R20, R22, R20, R21, 0x96, !PT ;  /* 0x0000001416147212 */ /* 0x000fe400078e9615 */
[----:B------:R-:W-:Y:S02]  /*1980*/  LOP3.LUT R24, R25, R23, R24, 0x96, !PT ;  /* 0x0000001719187212 */ /* 0x000fe400078e9618 */
[----:B------:R-:W-:-:S02]  /*1990*/  SHF.L.W.U32.HI R21, R18, 0xf, R18 ;  /* 0x0000000f12157819 */ /* 0x000fc40000010e12 */
[--C-:B------:R-:W-:Y:S02]  /*19a0*/  SHF.L.W.U32.HI R22, R18, 0xd, R18.reuse ;  /* 0x0000000d12167819 */ /* 0x100fe40000010e12 */
[----:B------:R-:W-:Y:S02]  /*19b0*/  SHF.R.U32.HI R23, RZ, 0xa, R18 ;  /* 0x0000000aff177819 */ /* 0x000fe40000011612 */
[----:B------:R-:W-:Y:S02]  /*19c0*/  SHF.R.U32.HI R25, RZ, 0x3, R14 ;  /* 0x00000003ff197819 */ /* 0x000fe4000001160e */
        /* <DEDUP_REMOVED lines=13> */
[C-C-:B-1----:R-:W-:Y:S02]  /*1aa0*/  SHF.L.W.U32.HI R12, R20.reuse, 0xf, R20.reuse ;  /* 0x0000000f140c7819 */ /* 0x142fe40000010e14 */
[--C-:B------:R-:W-:Y:S02]  /*1ab0*/  SHF.L.W.U32.HI R13, R20, 0xd, R20.reuse ;  /* 0x0000000d140d7819 */ /* 0x100fe40000010e14 */
[----:B------:R-:W-:Y:S02]  /*1ac0*/  SHF.R.U32.HI R23, RZ, 0xa, R20 ;  /* 0x0000000aff177819 */ /* 0x000fe40000011614 */
[----:B------:R-:W-:-:S02]  /*1ad0*/  SHF.L.W.U32.HI R26, R21, 0xd, R21 ;  /* 0x0000000d151a7819 */ /* 0x000fc40000010e15 */
[----:B------:R-:W-:Y:S02]  /*1ae0*/  SHF.R.U32.HI R27, RZ, 0xa, R21 ;  /* 0x0000000aff1b7819 */ /* 0x000fe40000011615 */
[----:B------:R-:W-:Y:S02]  /*1af0*/  LOP3.LUT R12, R23, R12, R13, 0x96, !PT ;  /* 0x0000000c170c7212 */ /* 0x000fe400078e960d */
[C-C-:B------:R-:W-:Y:S02]  /*1b00*/  SHF.L.W.U32.HI R13, R4.reuse, 0x19, R4.reuse ;  /* 0x00000019040d7819 */ /* 0x140fe40000010e04 */
[--C-:B------:R-:W-:Y:S02]  /*1b10*/  SHF.L.W.U32.HI R24, R4, 0xe, R4.reuse ;  /* 0x0000000e04187819 */ /* 0x100fe40000010e04 */
[----:B------:R-:W-:Y:S02]  /*1b20*/  SHF.R.U32.HI R23, RZ, 0x3, R4 ;  /* 0x00000003ff177819 */ /* 0x000fe40000011604 */
[----:B------:R-:W-:-:S02]  /*1b30*/  LOP3.LUT R25, R27, R25, R26, 0x96, !PT ;  /* 0x000000191b197212 */ /* 0x000fc400078e961a */
[----:B------:R-:W-:Y:S02]  /*1b40*/  LOP3.LUT R23, R23, R13, R24, 0x96, !PT ;  /* 0x0000000d17177212 */ /* 0x000fe400078e9618 */
[----:B------:R-:W-:Y:S02]  /*1b50*/  IADD3 R24, PT, PT, R15, R25, R16 ;  /* 0x000000190f187210 */ /* 0x000fe40007ffe010 */
[----:B------:R-:W-:Y:S02]  /*1b60*/  IADD3 R13, PT, PT, R14, R12, R11 ;  /* 0x0000000c0e0d7210 */ /* 0x000fe40007ffe00b */
[--C-:B------:R-:W-:Y:S01]  /*1b70*/  SHF.L.W.U32.HI R12, R5, 0x19, R5.reuse ;  /* 0x00000019050c7819 */ /* 0x100fe20000010e05 */
[----:B------:R-:W-:Y:S01]  /*1b80*/  IMAD.IADD R23, R23, 0x1, R24 ;  /* 0x0000000117177824 */ /* 0x000fe200078e0218 */
[----:B------:R-:W-:Y:S01]  /*1b90*/  SHF.R.U32.HI R14, RZ, 0x3, R5 ;  /* 0x00000003ff0e7819 */ /* 0x000fe20000011605 */
        /* <DEDUP_REMOVED lines=25> */
[C-C-:B--2---:R-:W-:Y:S02]  /*1d30*/  SHF.L.W.U32.HI R4, R12.reuse, 0xf, R12.reuse ;  /* 0x0000000f0c047819 */ /* 0x144fe40000010e0c */
        /* <DEDUP_REMOVED lines=41> */
[--C-:B---3--:R-:W-:Y:S02]  /*1fd0*/  SHF.L.W.U32.HI R8, R4, 0xd, R4.reuse ;  /* 0x0000000d04087819 */ /* 0x108fe40000010e04 */
        /* <DEDUP_REMOVED lines=18> */
[----:B------:R-:W-:Y:S01]  /*2100*/  STL.128 [R1+0xb0], R4 ;  /* 0x0000b00401007387 */ /* 0x000fe20000100c00 */
        /* <DEDUP_REMOVED lines=33> */
[C---:B------:R-:W-:Y:S01]  /*2320*/  SHF.L.W.U32.HI R24, R21.reuse, 0x19, R21 ;  /* 0x0000001915187819 */ /* 0x040fe20000010e15 */
[----:B------:R-:W-:Y:S01]  /*2330*/  IMAD.IADD R11, R16, 0x1, R25 ;  /* 0x00000001100b7824 */ /* 0x000fe200078e0219 */
[----:B------:R-:W-:Y:S01]  /*2340*/  SHF.R.U32.HI R16, RZ, 0x3, R21 ;  /* 0x00000003ff107819 */ /* 0x000fe20000011615 */
        /* <DEDUP_REMOVED lines=11> */
[--C-:B------:R-:W-:Y:S02]  /*2400*/  SHF.R.U32.HI R25, RZ, 0x3, R22.reuse ;  /* 0x00000003ff197819 */ /* 0x100fe40000011616 */
[----:B------:R-:W-:Y:S02]  /*2410*/  LOP3.LUT R16, R18, R16, R17, 0x96, !PT ;  /* 0x0000001012107212 */ /* 0x000fe400078e9611 */
[C-C-:B------:R-:W-:Y:S02]  /*2420*/  SHF.L.W.U32.HI R17, R22.reuse, 0x19, R22.reuse ;  /* 0x0000001916117819 */ /* 0x140fe40000010e16 */
[----:B------:R-:W-:-:S02]  /*2430*/  SHF.L.W.U32.HI R18, R22, 0xe, R22 ;  /* 0x0000000e16127819 */ /* 0x000fc40000010e16 */
[----:B------:R-:W-:Y:S02]  /*2440*/  SHF.L.W.U32.HI R26, R23, 0x19, R23 ;  /* 0x00000019171a7819 */ /* 0x000fe40000010e17 */
[----:B------:R-:W-:Y:S02]  /*2450*/  LOP3.LUT R25, R25, R17, R18, 0x96, !PT ;  /* 0x0000001119197212 */ /* 0x000fe400078e9612 */
[----:B------:R-:W-:Y:S02]  /*2460*/  IADD3 R18, PT, PT, R21, R19, R6 ;  /* 0x0000001315127210 */ /* 0x000fe40007ffe006 */
[----:B------:R-:W-:Y:S02]  /*2470*/  IADD3 R17, PT, PT, R20, R16, R5 ;  /* 0x0000001014117210 */ /* 0x000fe40007ffe005 */
[----:B------:R-:W-:Y:S01]  /*2480*/  SHF.R.U32.HI R16, RZ, 0x3, R23 ;  /* 0x00000003ff107819 */ /* 0x000fe20000011617 */
[----:B------:R-:W-:Y:S01]  /*2490*/  IMAD.IADD R25, R25, 0x1, R18 ;  /* 0x0000000119197824 */ /* 0x000fe200078e0212 */
[----:B-1----:R-:W-:Y:S01]  /*24a0*/  SHF.L.W.U32.HI R20, R12, 0xe, R12 ;  /* 0x0000000e0c147819 */ /* 0x002fe20000010e0c */
[----:B------:R-:W-:Y:S01]  /*24b0*/  IMAD.IADD R24, R24, 0x1, R17 ;  /* 0x0000000118187824 */ /* 0x000fe200078e0211 */
[----:B------:R-:W-:-:S02]  /*24c0*/  SHF.L.W.U32.HI R17, R23, 0xe, R23 ;  /* 0x0000000e17117819 */ /* 0x000fc40000010e17 */
[C-C-:B------:R-:W-:Y:S02]  /*24d0*/  SHF.L.W.U32.HI R18, R25.reuse, 0xf, R25.reuse ;  /* 0x0000000f19127819 */ /* 0x140fe40000010e19 */
[--C-:B------:R-:W-:Y:S02]  /*24e0*/  SHF.L.W.U32.HI R19, R25, 0xd, R25.reuse ;  /* 0x0000000d19137819 */ /* 0x100fe40000010e19 */
[----:B------:R-:W-:Y:S02]  /*24f0*/  SHF.R.U32.HI R27, RZ, 0xa, R25 ;  /* 0x0000000aff1b7819 */ /* 0x000fe40000011619 */
[----:B------:R-:W-:Y:S02]  /*2500*/  LOP3.LUT R26, R16, R26, R17, 0x96, !PT ;  /* 0x0000001a101a7212 */ /* 0x000fe400078e9611 */
[----:B------:R-:W-:Y:S02]  /*2510*/  LOP3.LUT R18, R27, R18, R19, 0x96, !PT ;  /* 0x000000121b127212 */ /* 0x000fe400078e9613 */
[----:B------:R-:W-:-:S02]  /*2520*/  SHF.L.W.U32.HI R16, R24, 0xf, R24 ;  /* 0x0000000f18107819 */ /* 0x000fc40000010e18 */
[--C-:B------:R-:W-:Y:S02]  /*2530*/  SHF.L.W.U32.HI R17, R24, 0xd, R24.reuse ;  /* 0x0000000d18117819 */ /* 0x100fe40000010e18 */
[----:B------:R-:W-:Y:S02]  /*2540*/  SHF.R.U32.HI R19, RZ, 0xa, R24 ;  /* 0x0000000aff137819 */ /* 0x000fe40000011618 */
[----:B------:R-:W-:Y:S01]  /*2550*/  IADD3 R18, PT, PT, R23, R18, R8 ;  /* 0x0000001217127210 */ /* 0x000fe20007ffe008 */
[----:B------:R-:W-:Y:S01]  /*2560*/  IMAD.MOV.U32 R23, RZ, RZ, R2 ;  /* 0x000000ffff177224 */ /* 0x000fe200078e0002 */
[----:B------:R-:W-:Y:S02]  /*2570*/  LOP3.LUT R16, R19, R16, R17, 0x96, !PT ;  /* 0x0000001013107212 */ /* 0x000fe400078e9611 */
[--C-:B------:R-:W-:Y:S02]  /*2580*/  SHF.L.W.U32.HI R17, R12, 0x19, R12.reuse ;  /* 0x000000190c117819 */ /* 0x100fe40000010e0c */
[----:B------:R-:W-:-:S02]  /*2590*/  SHF.R.U32.HI R19, RZ, 0x3, R12 ;  /* 0x00000003ff137819 */ /* 0x000fc4000001160c */
[----:B------:R-:W-:Y:S02]  /*25a0*/  SHF.L.W.U32.HI R21, R13, 0xe, R13 ;  /* 0x0000000e0d157819 */ /* 0x000fe40000010e0d */
[----:B------:R-:W-:Y:S02]  /*25b0*/  LOP3.LUT R19, R19, R17, R20, 0x96, !PT ;  /* 0x0000001113137212 */ /* 0x000fe400078e9614 */
[----:B------:R-:W-:Y:S02]  /*25c0*/  IADD3 R17, PT, PT, R22, R16, R7 ;  /* 0x0000001016117210 */ /* 0x000fe40007ffe007 */
[--C-:B------:R-:W-:Y:S01]  /*25d0*/  SHF.L.W.U32.HI R16, R13, 0x19, R13.reuse ;  /* 0x000000190d107819 */ /* 0x100fe20000010e0d */
[----:B------:R-:W-:Y:S01]  /*25e0*/  IMAD.IADD R27, R19, 0x1, R18 ;  /* 0x00000001131b7824 */ /* 0x000fe200078e0212 */
[----:B------:R-:W-:Y:S01]  /*25f0*/  SHF.R.U32.HI R20, RZ, 0x3, R13 ;  /* 0x00000003ff147819 */ /* 0x000fe2000001160d */
[----:B------:R-:W-:Y:S01]  /*2600*/  IMAD.IADD R26, R26, 0x1, R17 ;  /* 0x000000011a1a7824 */ /* 0x000fe200078e0211 */
[----:B------:R-:W-:-:S02]  /*2610*/  SHF.L.W.U32.HI R22, R14, 0x19, R14 ;  /* 0x000000190e167819 */ /* 0x000fc40000010e0e */
[----:B------:R-:W-:Y:S02]  /*2620*/  LOP3.LUT R16, R20, R16, R21, 0x96, !PT ;  /* 0x0000001014107212 */ /* 0x000fe400078e9615 */
[C-C-:B------:R-:W-:Y:S01]  /*2630*/  SHF.L.W.U32.HI R17, R26.reuse, 0xf, R26.reuse ;  /* 0x0000000f1a117819 */ /* 0x140fe20000010e1a */
[----:B------:R-:W-:Y:S01]  /*2640*/  STL.128 [R1+0xd0], R24 ;  /* 0x0000d01801007387 */ /* 0x000fe20000100c00 */
[--C-:B------:R-:W-:Y:S02]  /*2650*/  SHF.L.W.U32.HI R18, R26, 0xd, R26.reuse ;  /* 0x0000000d1a127819 */ /* 0x100fe40000010e1a */
[----:B------:R-:W-:Y:S02]  /*2660*/  SHF.R.U32.HI R19, RZ, 0xa, R26 ;  /* 0x0000000aff137819 */ /* 0x000fe4000001161a */
[----:B------:R-:W-:Y:S02]  /*2670*/  SHF.L.W.U32.HI R20, R27, 0xd, R27 ;  /* 0x0000000d1b147819 */ /* 0x000fe40000010e1b */
[----:B------:R-:W-:-:S02]  /*2680*/  LOP3.LUT R18, R19, R17, R18, 0x96, !PT ;  /* 0x0000001113127212 */ /* 0x000fc400078e9612 */
[--C-:B------:R-:W-:Y:S02]  /*2690*/  SHF.L.W.U32.HI R17, R27, 0xf, R27.reuse ;  /* 0x0000000f1b117819 */ /* 0x100fe40000010e1b */
[----:B------:R-:W-:Y:S02]  /*26a0*/  SHF.R.U32.HI R19, RZ, 0xa, R27 ;  /* 0x0000000aff137819 */ /* 0x000fe4000001161b */
[----:B------:R-:W-:Y:S02]  /*26b0*/  SHF.L.W.U32.HI R21, R14, 0xe, R14 ;  /* 0x0000000e0e157819 */ /* 0x000fe40000010e0e */
[----:B------:R-:W-:Y:S02]  /*26c0*/  LOP3.LUT R17, R19, R17, R20, 0x96, !PT ;  /* 0x0000001113117212 */ /* 0x000fe400078e9614 */
[----:B------:R-:W-:Y:S02]  /*26d0*/  IADD3 R19, PT, PT, R12, R18, R9 ;  /* 0x000000120c137210 */ /* 0x000fe40007ffe009 */
[----:B------:R-:W-:-:S02]  /*26e0*/  SHF.R.U32.HI R18, RZ, 0x3, R14 ;  /* 0x00000003ff127819 */ /* 0x000fc4000001160e */
[----:B------:R-:W-:Y:S01]  /*26f0*/  IADD3 R17, PT, PT, R13, R17, R10 ;  /* 0x000000110d117210 */ /* 0x000fe20007ffe00a */
[----:B------:R-:W-:Y:S01]  /*2700*/  IMAD.IADD R16, R16, 0x1, R19 ;  /* 0x0000000110107824 */ /* 0x000fe200078e0213 */
[----:B------:R-:W-:Y:S02]  /*2710*/  LOP3.LUT R22, R18, R22, R21, 0x96, !PT ;  /* 0x0000001612167212 */ /* 0x000fe400078e9615 */
[C-C-:B------:R-:W-:Y:S02]  /*2720*/  SHF.L.W.U32.HI R21, R15.reuse, 0x19, R15.reuse ;  /* 0x000000190f157819 */ /* 0x140fe40000010e0f */
[----:B------:R-:W-:Y:S01]  /*2730*/  SHF.L.W.U32.HI R18, R15, 0xe, R15 ;  /* 0x0000000e0f127819 */ /* 0x000fe20000010e0f */
[----:B------:R-:W-:Y:S01]  /*2740*/  IMAD.IADD R17, R22, 0x1, R17 ;  /* 0x0000000116117824 */ /* 0x000fe200078e0211 */
[----:B------:R-:W-:Y:S02]  /*2750*/  SHF.R.U32.HI R19, RZ, 0x3, R15 ;  /* 0x00000003ff137819 */ /* 0x000fe4000001160f */
[----:B------:R-:W-:-:S02]  /*2760*/  SHF.R.U32.HI R20, RZ, 0xa, R16 ;  /* 0x0000000aff147819 */ /* 0x000fc40000011610 */
[----:B------:R-:W-:Y:S02]  /*2770*/  LOP3.LUT R21, R19, R21, R18, 0x96, !PT ;  /* 0x0000001513157212 */ /* 0x000fe400078e9612 */
[C-C-:B------:R-:W-:Y:S02]  /*2780*/  SHF.L.W.U32.HI R18, R16.reuse, 0xf, R16.reuse ;  /* 0x0000000f10127819 */ /* 0x140fe40000010e10 */
[----:B------:R-:W-:Y:S02]  /*2790*/  SHF.L.W.U32.HI R19, R16, 0xd, R16 ;  /* 0x0000000d10137819 */ /* 0x000fe40000010e10 */
[----:B------:R-:W-:Y:S02]  /*27a0*/  SHF.R.U32.HI R22, RZ, 0x3, R5 ;  /* 0x00000003ff167819 */ /* 0x000fe40000011605 */
[----:B------:R-:W-:Y:S02]  /*27b0*/  LOP3.LUT R18, R20, R18, R19, 0x96, !PT ;  /* 0x0000001214127212 */ /* 0x000fe400078e9613 */
[----:B------:R-:W-:-:S02]  /*27c0*/  SHF.L.W.U32.HI R20, R5, 0x19, R5 ;  /* 0x0000001905147819 */ /* 0x000fc40000010e05 */
[----:B------:R-:W-:Y:S02]  /*27d0*/  IADD3 R18, PT, PT, R14, R18, R11 ;  /* 0x000000120e127210 */ /* 0x000fe40007ffe00b */
[----:B------:R-:W-:Y:S02]  /*27e0*/  SHF.L.W.U32.HI R19, R5, 0xe, R5 ;  /* 0x0000000e05137819 */ /* 0x000fe40000010e05 */
[--C-:B--2---:R-:W-:Y:S01]  /*27f0*/  SHF.L.W.U32.HI R12, R17, 0xf, R17.reuse ;  /* 0x0000000f110c7819 */ /* 0x104fe20000010e11 */
[----:B------:R-:W-:Y:S01]  /*2800*/  IMAD.IADD R18, R21, 0x1, R18 ;  /* 0x0000000115127824 */ /* 0x000fe200078e0212 */
[--C-:B------:R-:W-:Y:S02]  /*2810*/  SHF.L.W.U32.HI R13, R17, 0xd, R17.reuse ;  /* 0x0000000d110d7819 */ /* 0x100fe40000010e11 */
[----:B------:R-:W-:Y:S02]  /*2820*/  SHF.R.U32.HI R14, RZ, 0xa, R17 ;  /* 0x0000000aff0e7819 */ /* 0x000fe40000011611 */
[----:B------:R-:W-:-:S02]  /*2830*/  LOP3.LUT R20, R22, R20, R19, 0x96, !PT ;  /* 0x0000001416147212 */ /* 0x000fc400078e9613 */
[----:B------:R-:W-:Y:S02]  /*2840*/  LOP3.LUT R12, R14, R12, R13, 0x96, !PT ;  /* 0x0000000c0e0c7212 */ /* 0x000fe400078e960d */
[C-C-:B------:R-:W-:Y:S02]  /*2850*/  SHF.L.W.U32.HI R13, R4.reuse, 0x19, R4.reuse ;  /* 0x00000019040d7819 */ /* 0x140fe40000010e04 */
[--C-:B------:R-:W-:Y:S02]  /*2860*/  SHF.L.W.U32.HI R14, R4, 0xe, R4.reuse ;  /* 0x0000000e040e7819 */ /* 0x100fe40000010e04 */
[----:B------:R-:W-:Y:S02]  /*2870*/  SHF.R.U32.HI R19, RZ, 0x3, R4 ;  /* 0x00000003ff137819 */ /* 0x000fe40000011604 */
[----:B------:R-:W-:Y:S02]  /*2880*/  IADD3 R12, PT, PT, R15, R12, R24 ;  /* 0x0000000c0f0c7210 */ /* 0x000fe40007ffe018 */
[----:B------:R-:W-:-:S02]  /*2890*/  LOP3.LUT R19, R19, R13, R14, 0x96, !PT ;  /* 0x0000000d13137212 */ /* 0x000fc400078e960e */
[C-C-:B------:R-:W-:Y:S02]  /*28a0*/  SHF.L.W.U32.HI R13, R18.reuse, 0xf, R18.reuse ;  /* 0x0000000f120d7819 */ /* 0x140fe40000010e12 */
[----:B------:R-:W-:Y:S01]  /*28b0*/  SHF.L.W.U32.HI R14, R18, 0xd, R18 ;  /* 0x0000000d120e7819 */ /* 0x000fe20000010e12 */
[----:B------:R-:W-:Y:S01]  /*28c0*/  IMAD.IADD R19, R19, 0x1, R12 ;  /* 0x0000000113137824 */ /* 0x000fe200078e020c */
[----:B------:R-:W-:Y:S02]  /*28d0*/  SHF.R.U32.HI R15, RZ, 0xa, R18 ;  /* 0x0000000aff0f7819 */ /* 0x000fe40000011612 */
[C---:B------:R-:W-:Y:S02]  /*28e0*/  SHF.L.W.U32.HI R12, R6.reuse, 0x19, R6 ;  /* 0x00000019060c7819 */ /* 0x040fe40000010e06 */
[----:B------:R-:W-:Y:S01]  /*28f0*/  LOP3.LUT R13, R15, R13, R14, 0x96, !PT ;  /* 0x0000000d0f0d7212 */ /* 0x000fe200078e960e */
[----:B------:R-:W-:Y:S01]  /*2900*/  STL.128 [R1+0xe0], R16 ;  /* 0x0000e01001007387 */ /* 0x000fe20000100c00 */
[----:B------:R-:W-:-:S02]  /*2910*/  SHF.L.W.U32.HI R21, R6, 0xe, R6 ;  /* 0x0000000e06157819 */ /* 0x000fc40000010e06 */
[----:B------:R-:W-:Y:S02]  /*2920*/  SHF.R.U32.HI R14, RZ, 0x3, R6 ;  /* 0x00000003ff0e7819 */ /* 0x000fe40000011606 */
[----:B------:R-:W-:Y:S02]  /*2930*/  IADD3 R15, PT, PT, R4, R13, R25 ;  /* 0x0000000d040f7210 */ /* 0x000fe40007ffe019 */
[----:B------:R-:W-:Y:S02]  /*2940*/  LOP3.LUT R13, R14, R12, R21, 0x96, !PT ;  /* 0x0000000c0e0d7212 */ /* 0x000fe400078e9615 */
[----:B------:R-:W-:Y:S01]  /*2950*/  SHF.R.U32.HI R14, RZ, 0xa, R19 ;  /* 0x0000000aff0e7819 */ /* 0x000fe20000011613 */
[----:B------:R-:W-:Y:S01]  /*2960*/  IMAD.IADD R12, R20, 0x1, R15 ;  /* 0x00000001140c7824 */ /* 0x000fe200078e020f */
[C-C-:B------:R-:W-:Y:S02]  /*2970*/  SHF.L.W.U32.HI R20, R19.reuse, 0xf, R19.reuse ;  /* 0x0000000f13147819 */ /* 0x140fe40000010e13 */
[----:B------:R-:W-:-:S02]  /*2980*/  SHF.L.W.U32.HI R15, R19, 0xd, R19 ;  /* 0x0000000d130f7819 */ /* 0x000fc40000010e13 */
[--C-:B------:R-:W-:Y:S02]  /*2990*/  SHF.R.U32.HI R21, RZ, 0xa, R12.reuse ;  /* 0x0000000aff157819 */ /* 0x100fe4000001160c */
[----:B------:R-:W-:Y:S02]  /*29a0*/  LOP3.LUT R20, R14, R20, R15, 0x96, !PT ;  /* 0x000000140e147212 */ /* 0x000fe400078e960f */
[C-C-:B------:R-:W-:Y:S02]  /*29b0*/  SHF.L.W.U32.HI R14, R12.reuse, 0xf, R12.reuse ;  /* 0x0000000f0c0e7819 */ /* 0x140fe40000010e0c */
[----:B------:R-:W-:Y:S02]  /*29c0*/  SHF.L.W.U32.HI R15, R12, 0xd, R12 ;  /* 0x0000000d0c0f7819 */ /* 0x000fe40000010e0c */
[----:B------:R-:W-:Y:S02]  /*29d0*/  IADD3 R20, PT, PT, R5, R20, R26 ;  /* 0x0000001405147210 */ /* 0x000fe40007ffe01a */
[----:B------:R-:W-:-:S02]  /*29e0*/  LOP3.LUT R14, R21, R14, R15, 0x96, !PT ;  /* 0x0000000e150e7212 */ /* 0x000fc400078e960f */
[C---:B------:R-:W-:Y:S01]  /*29f0*/  SHF.L.W.U32.HI R15, R8.reuse, 0x19, R8 ;  /* 0x00000019080f7819 */ /* 0x040fe20000010e08 */
[----:B------:R-:W-:Y:S01]  /*2a00*/  IMAD.IADD R13, R13, 0x1, R20 ;  /* 0x000000010d0d7824 */ /* 0x000fe200078e0214 */
[--C-:B------:R-:W-:Y:S02]  /*2a10*/  SHF.L.W.U32.HI R22, R8, 0xe, R8.reuse ;  /* 0x0000000e08167819 */ /* 0x100fe40000010e08 */
[----:B------:R-:W-:Y:S02]  /*2a20*/  SHF.R.U32.HI R21, RZ, 0x3, R8 ;  /* 0x00000003ff157819 */ /* 0x000fe40000011608 */
[--C-:B------:R-:W-:Y:S02]  /*2a30*/  SHF.L.W.U32.HI R20, R7, 0x19, R7.reuse ;  /* 0x0000001907147819 */ /* 0x100fe40000010e07 */
[----:B------:R-:W-:Y:S02]  /*2a40*/  LOP3.LUT R15, R21, R15, R22, 0x96, !PT ;  /* 0x0000000f150f7212 */ /* 0x000fe400078e9616 */
[----:B------:R-:W-:-:S02]  /*2a50*/  SHF.L.W.U32.HI R21, R7, 0xe, R7 ;  /* 0x0000000e07157819 */ /* 0x000fc40000010e07 */
[----:B------:R-:W-:-:S04]  /*2a60*/  SHF.R.U32.HI R22, RZ, 0x3, R7 ;  /* 0x00000003ff167819 */ /* 0x000fc80000011607 */
[----:B------:R-:W-:Y:S02]  /*2a70*/  LOP3.LUT R20, R22, R20, R21, 0x96, !PT ;  /* 0x0000001416147212 */ /* 0x000fe400078e9615 */
[----:B------:R-:W-:Y:S02]  /*2a80*/  IADD3 R21, PT, PT, R6, R14, R27 ;  /* 0x0000000e06157210 */ /* 0x000fe40007ffe01b */
[----:B------:R-:W-:-:S03]  /*2a90*/  SHF.R.U32.HI R22, RZ, 0xa, R13 ;  /* 0x0000000aff167819 */ /* 0x000fc6000001160d */
[----:B------:R-:W-:Y:S01]  /*2aa0*/  IMAD.IADD R14, R20, 0x1, R21 ;  /* 0x00000001140e7824 */ /* 0x000fe200078e0215 */
[C-C-:B------:R-:W-:Y:S02]  /*2ab0*/  SHF.L.W.U32.HI R20, R13.reuse, 0xf, R13.reuse ;  /* 0x0000000f0d147819 */ /* 0x140fe40000010e0d */
[----:B------:R-:W-:-:S04]  /*2ac0*/  SHF.L.W.U32.HI R21, R13, 0xd, R13 ;  /* 0x0000000d0d157819 */ /* 0x000fc80000010e0d */
[----:B------:R-:W-:Y:S01]  /*2ad0*/  LOP3.LUT R20, R22, R20, R21, 0x96, !PT ;  /* 0x0000001416147212 */ /* 0x000fe200078e9615 */
[----:B------:R-:W-:Y:S02]  /*2ae0*/  IMAD.MOV.U32 R22, RZ, RZ, R33 ;  /* 0x000000ffff167224 */ /* 0x000fe400078e0021 */
[----:B------:R-:W-:Y:S01]  /*2af0*/  IMAD.MOV.U32 R21, RZ, RZ, R32 ;  /* 0x000000ffff157224 */ /* 0x000fe200078e0020 */
[----:B------:R-:W-:-:S05]  /*2b00*/  IADD3 R20, PT, PT, R7, R20, R16 ;  /* 0x0000001407147210 */ /* 0x000fca0007ffe010 */
[----:B------:R-:W-:Y:S02]  /*2b10*/  IMAD.IADD R15, R15, 0x1, R20 ;  /* 0x000000010f0f7824 */ /* 0x000fe400078e0214 */
[----:B------:R-:W-:-:S03]  /*2b20*/  IMAD.MOV.U32 R20, RZ, RZ, R0 ;  /* 0x000000ffff147224 */ /* 0x000fc600078e0000 */
[----:B------:R0:W-:Y:S02]  /*2b30*/  STL.128 [R1+0xf0], R12 ;  /* 0x0000f00c01007387 */ /* 0x0001e40000100c00 */
[----:B0-----:R-:W-:Y:S02]  /*2b40*/  IMAD.MOV.U32 R15, RZ, RZ, R30 ;  /* 0x000000ffff0f7224 */ /* 0x001fe400078e001e */
[----:B------:R-:W-:Y:S02]  /*2b50*/  IMAD.MOV.U32 R13, RZ, RZ, R28 ;  /* 0x000000ffff0d7224 */ /* 0x000fe400078e001c */
[----:B------:R-:W-:-:S07]  /*2b60*/  IMAD.MOV.U32 R12, RZ, RZ, R3 ;  /* 0x000000ffff0c7224 */ /* 0x000fce00078e0003 */
.L_x_2:
[----:B------:R-:W2:Y:S01]  /*2b70*/  LDL.128 R4, [R20+-0x10] ;  /* 0xfffff00014047983 */ /* 0x000ea20000100c00 */
[----:B------:R-:W2:Y:S03]  /*2b80*/  LDCU.64 UR6, c[0x3][UR10+-0x10] ;  /* 0x00fffe000a0677ac */ /* 0x000ea60008000a00 */
[----:B------:R0:W3:Y:S01]  /*2b90*/  LDL.128 R8, [R20] ;  /* 0x0000000014087983 */ /* 0x0000e20000100c00 */
[C-C-:B------:R-:W-:Y:S01]  /*2ba0*/  SHF.L.W.U32.HI R14, R37.reuse, 0x1a, R37.reuse ;  /* 0x0000001a250e7819 */ /* 0x140fe20000010e25 */
[----:B------:R-:W-:Y:S01]  /*2bb0*/  UIADD3 UR4, UPT, UPT, UR4, 0x8, URZ ;  /* 0x0000000804047890 */ /* 0x000fe2000fffe0ff */
[C-C-:B------:R-:W-:Y:S02]  /*2bc0*/  SHF.L.W.U32.HI R17, R37.reuse, 0x15, R37.reuse ;  /* 0x0000001525117819 */ /* 0x140fe40000010e25 */
[----:B------:R-:W-:Y:S01]  /*2bd0*/  SHF.L.W.U32.HI R16, R37, 0x7, R37 ;  /* 0x0000000725107819 */ /* 0x000fe20000010e25 */
[----:B------:R-:W-:Y:S01]  /*2be0*/  UISETP.NE.AND UP1, UPT, UR4, 0x40, UPT ;  /* 0x000000400400788c */ /* 0x000fe2000bf25270 */
[----:B0-----:R-:W-:-:S02]  /*2bf0*/  VIADD R20, R20, 0x20 ;  /* 0x0000002014147836 */ /* 0x001fc40000000000 */
[----:B------:R-:W-:Y:S02]  /*2c00*/  LOP3.LUT R14, R16, R14, R17, 0x96, !PT ;  /* 0x0000000e100e7212 */ /* 0x000fe400078e9611 */
[----:B------:R-:W-:-:S04]  /*2c10*/  LOP3.LUT R16, R12, R37, R13, 0xb8, !PT ;  /* 0x000000250c107212 */ /* 0x000fc800078eb80d */
[----:B------:R-:W-:Y:S02]  /*2c20*/  IADD3 R17, PT, PT, R14, R16, R23 ;  /* 0x000000100e117210 */ /* 0x000fe40007ffe017 */
[----:B------:R-:W-:Y:S02]  /*2c30*/  LOP3.LUT R23, R21, R36, R22, 0xe8, !PT ;  /* 0x0000002415177212 */ /* 0x000fe400078ee816 */
[----:B--2---:R-:W-:-:S05]  /*2c40*/  IADD3 R16, PT, PT, R4, UR6, R17 ;  /* 0x0000000604107c10 */ /* 0x004fca000fffe011 */
[----:B------:R-:W-:-:S05]  /*2c50*/  IMAD.IADD R14, R16, 0x1, R15 ;  /* 0x00000001100e7824 */ /* 0x000fca00078e020f */
[C-C-:B------:R-:W-:Y:S02]  /*2c60*/  SHF.L.W.U32.HI R4, R14.reuse, 0x1a, R14.reuse ;  /* 0x0000001a0e047819 */ /* 0x140fe40000010e0e */
[C-C-:B------:R-:W-:Y:S02]  /*2c70*/  SHF.L.W.U32.HI R15, R14.reuse, 0x15, R14.reuse ;  /* 0x000000150e0f7819 */ /* 0x140fe40000010e0e */
[----:B------:R-:W-:Y:S02]  /*2c80*/  SHF.L.W.U32.HI R17, R14, 0x7, R14 ;  /* 0x000000070e117819 */ /* 0x000fe40000010e0e */
[----:B------:R-:W-:Y:S02]  /*2c90*/  LOP3.LUT R18, R13, R14, R37, 0xb8, !PT ;  /* 0x0000000e0d127212 */ /* 0x000fe400078eb825 */
[----:B------:R-:W-:-:S04]  /*2ca0*/  LOP3.LUT R15, R17, R4, R15, 0x96, !PT ;  /* 0x00000004110f7212 */ /* 0x000fc800078e960f */
[----:B------:R-:W-:-:S04]  /*2cb0*/  IADD3 R18, PT, PT, R15, R18, R12 ;  /* 0x000000120f127210 */ /* 0x000fc80007ffe00c */
[----:B------:R-:W-:Y:S01]  /*2cc0*/  IADD3 R15, PT, PT, R5, UR7, R18 ;  /* 0x00000007050f7c10 */ /* 0x000fe2000fffe012 */
[----:B------:R-:W0:Y:S04]  /*2cd0*/  LDCU.64 UR6, c[0x3][UR10+-0x8] ;  /* 0x00ffff000a0677ac */ /* 0x000e280008000a00 */
[----:B------:R-:W-:-:S05]  /*2ce0*/  IMAD.IADD R4, R15, 0x1, R36 ;  /* 0x000000010f047824 */ /* 0x000fca00078e0224 */
[C-C-:B------:R-:W-:Y:S02]  /*2cf0*/  SHF.L.W.U32.HI R5, R4.reuse, 0x1a, R4.reuse ;  /* 0x0000001a04057819 */ /* 0x140fe40000010e04 */
[C-C-:B------:R-:W-:Y:S02]  /*2d00*/  SHF.L.W.U32.HI R12, R4.reuse, 0x15, R4.reuse ;  /* 0x00000015040c7819 */ /* 0x140fe40000010e04 */
[----:B------:R-:W-:-:S04]  /*2d10*/  SHF.L.W.U32.HI R17, R4, 0x7, R4 ;  /* 0x0000000704117819 */ /* 0x000fc80000010e04 */
[----:B------:R-:W-:Y:S02]  /*2d20*/  LOP3.LUT R12, R17, R5, R12, 0x96, !PT ;  /* 0x00000005110c7212 */ /* 0x000fe400078e960c */
[----:B------:R-:W-:-:S04]  /*2d30*/  LOP3.LUT R5, R37, R4, R14, 0xb8, !PT ;  /* 0x0000000425057212 */ /* 0x000fc800078eb80e */
[----:B------:R-:W-:Y:S02]  /*2d40*/  IADD3 R17, PT, PT, R12, R5, R13 ;  /* 0x000000050c117210 */ /* 0x000fe40007ffe00d */
[C-C-:B------:R-:W-:Y:S02]  /*2d50*/  SHF.L.W.U32.HI R5, R22.reuse, 0x1e, R22.reuse ;  /* 0x0000001e16057819 */ /* 0x140fe40000010e16 */
[C-C-:B------:R-:W-:Y:S02]  /*2d60*/  SHF.L.W.U32.HI R12, R22.reuse, 0x13, R22.reuse ;  /* 0x00000013160c7819 */ /* 0x140fe40000010e16 */
[----:B------:R-:W-:Y:S02]  /*2d70*/  SHF.L.W.U32.HI R13, R22, 0xa, R22 ;  /* 0x0000000a160d7819 */ /* 0x000fe40000010e16 */
[----:B0-----:R-:W-:Y:S02]  /*2d80*/  IADD3 R6, PT, PT, R6, UR6, R17 ;  /* 0x0000000606067c10 */ /* 0x001fe4000fffe011 */
[----:B------:R-:W-:-:S03]  /*2d90*/  LOP3.LUT R13, R13, R5, R12, 0x96, !PT ;  /* 0x000000050d0d7212 */ /* 0x000fc600078e960c */
[----:B------:R-:W-:Y:S01]  /*2da0*/  IMAD.IADD R5, R6, 0x1, R21 ;  /* 0x0000000106057824 */ /* 0x000fe200078e0215 */
[----:B------:R-:W-:-:S04]  /*2db0*/  IADD3 R23, PT, PT, R16, R13, R23 ;  /* 0x0000000d10177210 */ /* 0x000fc80007ffe017 */
[C-C-:B------:R-:W-:Y:S02]  /*2dc0*/  SHF.L.W.U32.HI R13, R5.reuse, 0x1a, R5.reuse ;  /* 0x0000001a050d7819 */ /* 0x140fe40000010e05 */
[C-C-:B------:R-:W-:Y:S02]  /*2dd0*/  SHF.L.W.U32.HI R16, R5.reuse, 0x15, R5.reuse ;  /* 0x0000001505107819 */ /* 0x140fe40000010e05 */
[----:B------:R-:W-:Y:S02]  /*2de0*/  SHF.L.W.U32.HI R17, R5, 0x7, R5 ;  /* 0x0000000705117819 */ /* 0x000fe40000010e05 */
[----:B------:R-:W-:Y:S02]  /*2df0*/  SHF.L.W.U32.HI R12, R23, 0x1e, R23 ;  /* 0x0000001e170c7819 */ /* 0x000fe40000010e17 */
[----:B------:R-:W-:Y:S02]  /*2e00*/  LOP3.LUT R18, R17, R13, R16, 0x96, !PT ;  /* 0x0000000d11127212 */ /* 0x000fe400078e9610 */
[----:B------:R-:W-:-:S02]  /*2e10*/  LOP3.LUT R17, R14, R5, R4, 0xb8, !PT ;  /* 0x000000050e117212 */ /* 0x000fc400078eb804 */
[C-C-:B------:R-:W-:Y:S02]  /*2e20*/  SHF.L.W.U32.HI R13, R23.reuse, 0x13, R23.reuse ;  /* 0x00000013170d7819 */ /* 0x140fe40000010e17 */
[----:B------:R-:W-:Y:S02]  /*2e30*/  SHF.L.W.U32.HI R16, R23, 0xa, R23 ;  /* 0x0000000a17107819 */ /* 0x000fe40000010e17 */
[----:B------:R-:W-:Y:S02]  /*2e40*/  IADD3 R18, PT, PT, R18, R17, R37 ;  /* 0x0000001112127210 */ /* 0x000fe40007ffe025 */
[----:B------:R-:W-:Y:S02]  /*2e50*/  LOP3.LUT R12, R16, R12, R13, 0x96, !PT ;  /* 0x0000000c100c7212 */ /* 0x000fe400078e960d */
[----:B------:R-:W-:Y:S01]  /*2e60*/  IADD3 R7, PT, PT, R7, UR7, R18 ;  /* 0x0000000707077c10 */ /* 0x000fe2000fffe012 */
[----:B------:R-:W3:Y:S01]  /*2e70*/  LDCU.64 UR6, c[0x3][UR10] ;  /* 0x00c000000a0677ac */ /* 0x000ee20008000a00 */
[----:B------:R-:W-:-:S03]  /*2e80*/  LOP3.LUT R13, R22, R21, R23, 0xe8, !PT ;  /* 0x00000015160d7212 */ /* 0x000fc600078ee817 */
[----:B------:R-:W-:Y:S01]  /*2e90*/  IMAD.IADD R16, R7, 0x1, R22 ;  /* 0x0000000107107824 */ /* 0x000fe200078e0216 */
[----:B------:R-:W-:-:S04]  /*2ea0*/  IADD3 R12, PT, PT, R15, R12, R13 ;  /* 0x0000000c0f0c7210 */ /* 0x000fc80007ffe00d */
[C-C-:B------:R-:W-:Y:S02]  /*2eb0*/  SHF.L.W.U32.HI R13, R12.reuse, 0x1e, R12.reuse ;  /* 0x0000001e0c0d7819 */ /* 0x140fe40000010e0c */
[C-C-:B------:R-:W-:Y:S02]  /*2ec0*/  SHF.L.W.U32.HI R18, R12.reuse, 0x13, R12.reuse ;  /* 0x000000130c127819 */ /* 0x140fe40000010e0c */
[----:B------:R-:W-:Y:S02]  /*2ed0*/  SHF.L.W.U32.HI R15, R12, 0xa, R12 ;  /* 0x0000000a0c0f7819 */ /* 0x000fe40000010e0c */
[C-C-:B------:R-:W-:Y:S02]  /*2ee0*/  SHF.L.W.U32.HI R17, R16.reuse, 0x1a, R16.reuse ;  /* 0x0000001a10117819 */ /* 0x140fe40000010e10 */
[C-C-:B------:R-:W-:Y:S02]  /*2ef0*/  SHF.L.W.U32.HI R24, R16.reuse, 0x15, R16.reuse ;  /* 0x0000001510187819 */ /* 0x140fe40000010e10 */
[----:B------:R-:W-:-:S02]  /*2f00*/  SHF.L.W.U32.HI R19, R16, 0x7, R16 ;  /* 0x0000000710137819 */ /* 0x000fc40000010e10 */
[----:B------:R-:W-:Y:S02]  /*2f10*/  LOP3.LUT R13, R15, R13, R18, 0x96, !PT ;  /* 0x0000000d0f0d7212 */ /* 0x000fe400078e9612 */
[----:B------:R-:W-:Y:S02]  /*2f20*/  LOP3.LUT R17, R19, R17, R24, 0x96, !PT ;  /* 0x0000001113117212 */ /* 0x000fe400078e9618 */
[----:B------:R-:W-:Y:S02]  /*2f30*/  LOP3.LUT R18, R4, R16, R5, 0xb8, !PT ;  /* 0x0000001004127212 */ /* 0x000fe400078eb805 */
[----:B------:R-:W-:Y:S02]  /*2f40*/  LOP3.LUT R15, R23, R22, R12, 0xe8, !PT ;  /* 0x00000016170f7212 */ /* 0x000fe400078ee80c */
[----:B------:R-:W-:Y:S02]  /*2f50*/  IADD3 R17, PT, PT, R17, R18, R14 ;  /* 0x0000001211117210 */ /* 0x000fe40007ffe00e */
[----:B------:R-:W-:-:S02]  /*2f60*/  IADD3 R6, PT, PT, R6, R13, R15 ;  /* 0x0000000d06067210 */ /* 0x000fc40007ffe00f */
[----:B---3--:R-:W-:Y:S02]  /*2f70*/  IADD3 R8, PT, PT, R8, UR6, R17 ;  /* 0x0000000608087c10 */ /* 0x008fe4000fffe011 */
[C-C-:B------:R-:W-:Y:S02]  /*2f80*/  SHF.L.W.U32.HI R13, R6.reuse, 0x1e, R6.reuse ;  /* 0x0000001e060d7819 */ /* 0x140fe40000010e06 */
[C-C-:B------:R-:W-:Y:S02]  /*2f90*/  SHF.L.W.U32.HI R14, R6.reuse, 0x13, R6.reuse ;  /* 0x00000013060e7819 */ /* 0x140fe40000010e06 */
[--C-:B------:R-:W-:Y:S02]  /*2fa0*/  SHF.L.W.U32.HI R15, R6, 0xa, R6.reuse ;  /* 0x0000000a060f7819 */ /* 0x100fe40000010e06 */
[----:B------:R-:W-:Y:S01]  /*2fb0*/  LOP3.LUT R17, R12, R23, R6, 0xe8, !PT ;  /* 0x000000170c117212 */ /* 0x000fe200078ee806 */
[----:B------:R-:W-:Y:S01]  /*2fc0*/  IMAD.IADD R23, R23, 0x1, R8 ;  /* 0x0000000117177824 */ /* 0x000fe200078e0208 */
[----:B------:R-:W-:-:S04]  /*2fd0*/  LOP3.LUT R14, R15, R13, R14, 0x96, !PT ;  /* 0x0000000d0f0e7212 */ /* 0x000fc800078e960e */
[----:B------:R-:W-:Y:S02]  /*2fe0*/  IADD3 R7, PT, PT, R7, R14, R17 ;  /* 0x0000000e07077210 */ /* 0x000fe40007ffe011 */
[C-C-:B------:R-:W-:Y:S02]  /*2ff0*/  SHF.L.W.U32.HI R14, R23.reuse, 0x1a, R23.reuse ;  /* 0x0000001a170e7819 */ /* 0x140fe40000010e17 */
[C-C-:B------:R-:W-:Y:S02]  /*3000*/  SHF.L.W.U32.HI R15, R23.reuse, 0x15, R23.reuse ;  /* 0x00000015170f7819 */ /* 0x140fe40000010e17 */
[----:B------:R-:W-:Y:S02]  /*3010*/  SHF.L.W.U32.HI R17, R23, 0x7, R23 ;  /* 0x0000000717117819 */ /* 0x000fe40000010e17 */
[----:B------:R-:W-:Y:S02]  /*3020*/  LOP3.LUT R18, R5, R23, R16, 0xb8, !PT ;  /* 0x0000001705127212 */ /* 0x000fe400078eb810 */
[----:B------:R-:W-:-:S02]  /*3030*/  LOP3.LUT R17, R17, R14, R15, 0x96, !PT ;  /* 0x0000000e11117212 */ /* 0x000fc400078e960f */
[--C-:B------:R-:W-:Y:S02]  /*3040*/  SHF.L.W.U32.HI R13, R7, 0x1e, R7.reuse ;  /* 0x0000001e070d7819 */ /* 0x100fe40000010e07 */
[----:B------:R-:W-:Y:S02]  /*3050*/  IADD3 R18, PT, PT, R17, R18, R4 ;  /* 0x0000001211127210 */ /* 0x000fe40007ffe004 */
[C-C-:B------:R-:W-:Y:S02]  /*3060*/  SHF.L.W.U32.HI R14, R7.reuse, 0x13, R7.reuse ;  /* 0x00000013070e7819 */ /* 0x140fe40000010e07 */
[--C-:B------:R-:W-:Y:S02]  /*3070*/  SHF.L.W.U32.HI R15, R7, 0xa, R7.reuse ;  /* 0x0000000a070f7819 */ /* 0x100fe40000010e07 */
[----:B------:R-:W-:Y:S01]  /*3080*/  IADD3 R9, PT, PT, R9, UR7, R18 ;  /* 0x0000000709097c10 */ /* 0x000fe2000fffe012 */
[----:B------:R-:W0:Y:S01]  /*3090*/  LDCU.64 UR6, c[0x3][UR10+0x8] ;  /* 0x00c001000a0677ac */ /* 0x000e220008000a00 */
[----:B------:R-:W-:-:S02]  /*30a0*/  LOP3.LUT R4, R6, R12, R7, 0xe8, !PT ;  /* 0x0000000c06047212 */ /* 0x000fc400078ee807 */
[----:B------:R-:W-:Y:S01]  /*30b0*/  LOP3.LUT R15, R15, R13, R14, 0x96, !PT ;  /* 0x0000000d0f0f7212 */ /* 0x000fe200078e960e */
[----:B------:R-:W-:Y:S01]  /*30c0*/  IMAD.IADD R12, R12, 0x1, R9 ;  /* 0x000000010c0c7824 */ /* 0x000fe200078e0209 */
[----:B------:R-:W-:Y:S02]  /*30d0*/  UIADD3 UR10, UPT, UPT, UR10, 0x20, URZ ;  /* 0x000000200a0a7890 */ /* 0x000fe4000fffe0ff */
[----:B------:R-:W-:Y:S02]  /*30e0*/  IADD3 R15, PT, PT, R8, R15, R4 ;  /* 0x0000000f080f7210 */ /* 0x000fe40007ffe004 */
[----:B------:R-:W-:Y:S02]  /*30f0*/  SHF.L.W.U32.HI R14, R12, 0x1a, R12 ;  /* 0x0000001a0c0e7819 */ /* 0x000fe40000010e0c */
[C-C-:B------:R-:W-:Y:S02]  /*3100*/  SHF.L.W.U32.HI R4, R15.reuse, 0x1e, R15.reuse ;  /* 0x0000001e0f047819 */ /* 0x140fe40000010e0f */
[----:B------:R-:W-:-:S02]  /*3110*/  SHF.L.W.U32.HI R13, R15, 0x13, R15 ;  /* 0x000000130f0d7819 */ /* 0x000fc40000010e0f */
[----:B------:R-:W-:Y:S02]  /*3120*/  SHF.L.W.U32.HI R8, R15, 0xa, R15 ;  /* 0x0000000a0f087819 */ /* 0x000fe40000010e0f */
[C-C-:B------:R-:W-:Y:S02]  /*3130*/  SHF.L.W.U32.HI R17, R12.reuse, 0x15, R12.reuse ;  /* 0x000000150c117819 */ /* 0x140fe40000010e0c */
[----:B------:R-:W-:Y:S02]  /*3140*/  SHF.L.W.U32.HI R18, R12, 0x7, R12 ;  /* 0x000000070c127819 */ /* 0x000fe40000010e0c */
[----:B------:R-:W-:Y:S02]  /*3150*/  LOP3.LUT R4, R8, R4, R13, 0x96, !PT ;  /* 0x0000000408047212 */ /* 0x000fe400078e960d */
[----:B------:R-:W-:Y:S02]  /*3160*/  LOP3.LUT R14, R18, R14, R17, 0x96, !PT ;  /* 0x0000000e120e7212 */ /* 0x000fe400078e9611 */
[----:B------:R-:W-:-:S02]  /*3170*/  LOP3.LUT R8, R16, R12, R23, 0xb8, !PT ;  /* 0x0000000c10087212 */ /* 0x000fc400078eb817 */
[----:B------:R-:W-:Y:S02]  /*3180*/  LOP3.LUT R36, R7, R6, R15, 0xe8, !PT ;  /* 0x0000000607247212 */ /* 0x000fe400078ee80f */
[----:B------:R-:W-:Y:S02]  /*3190*/  IADD3 R5, PT, PT, R14, R8, R5 ;  /* 0x000000080e057210 */ /* 0x000fe40007ffe005 */
[----:B------:R-:W-:Y:S02]  /*31a0*/  IADD3 R36, PT, PT, R9, R4, R36 ;  /* 0x0000000409247210 */ /* 0x000fe40007ffe024 */
[----:B0-----:R-:W-:Y:S02]  /*31b0*/  IADD3 R5, PT, PT, R10, UR6, R5 ;  /* 0x000000060a057c10 */ /* 0x001fe4000fffe005 */
[C-C-:B------:R-:W-:Y:S02]  /*31c0*/  SHF.L.W.U32.HI R4, R36.reuse, 0x1e, R36.reuse ;  /* 0x0000001e24047819 */ /* 0x140fe40000010e24 */
[--C-:B------:R-:W-:Y:S01]  /*31d0*/  SHF.L.W.U32.HI R9, R36, 0x13, R36.reuse ;  /* 0x0000001324097819 */ /* 0x100fe20000010e24 */
[----:B------:R-:W-:Y:S01]  /*31e0*/  IMAD.IADD R13, R6, 0x1, R5 ;  /* 0x00000001060d7824 */ /* 0x000fe200078e0205 */
[----:B------:R-:W-:-:S02]  /*31f0*/  SHF.L.W.U32.HI R8, R36, 0xa, R36 ;  /* 0x0000000a24087819 */ /* 0x000fc40000010e24 */
[----:B------:R-:W-:Y:S02]  /*3200*/  LOP3.LUT R21, R15, R7, R36, 0xe8, !PT ;  /* 0x000000070f157212 */ /* 0x000fe400078ee824 */
[----:B------:R-:W-:Y:S02]  /*3210*/  LOP3.LUT R4, R8, R4, R9, 0x96, !PT ;  /* 0x0000000408047212 */ /* 0x000fe400078e9609 */
[C-C-:B------:R-:W-:Y:S02]  /*3220*/  SHF.L.W.U32.HI R6, R13.reuse, 0x1a, R13.reuse ;  /* 0x0000001a0d067819 */ /* 0x140fe40000010e0d */
[C-C-:B------:R-:W-:Y:S02]  /*3230*/  SHF.L.W.U32.HI R9, R13.reuse, 0x15, R13.reuse ;  /* 0x000000150d097819 */ /* 0x140fe40000010e0d */
[----:B------:R-:W-:Y:S02]  /*3240*/  SHF.L.W.U32.HI R8, R13, 0x7, R13 ;  /* 0x000000070d087819 */ /* 0x000fe40000010e0d */
[----:B------:R-:W-:-:S02]  /*3250*/  IADD3 R21, PT, PT, R5, R4, R21 ;  /* 0x0000000405157210 */ /* 0x000fc40007ffe015 */
[----:B------:R-:W-:Y:S02]  /*3260*/  LOP3.LUT R4, R23, R13, R12, 0xb8, !PT ;  /* 0x0000000d17047212 */ /* 0x000fe400078eb80c */
[----:B------:R-:W-:Y:S02]  /*3270*/  LOP3.LUT R9, R8, R6, R9, 0x96, !PT ;  /* 0x0000000608097212 */ /* 0x000fe400078e9609 */
[--C-:B------:R-:W-:Y:S02]  /*3280*/  SHF.L.W.U32.HI R5, R21, 0x1e, R21.reuse ;  /* 0x0000001e15057819 */ /* 0x100fe40000010e15 */
[----:B------:R-:W-:Y:S02]  /*3290*/  IADD3 R4, PT, PT, R9, R4, R16 ;  /* 0x0000000409047210 */ /* 0x000fe40007ffe010 */
[C-C-:B------:R-:W-:Y:S02]  /*32a0*/  SHF.L.W.U32.HI R6, R21.reuse, 0x13, R21.reuse ;  /* 0x0000001315067819 */ /* 0x140fe40000010e15 */
[----:B------:R-:W-:-:S02]  /*32b0*/  SHF.L.W.U32.HI R8, R21, 0xa, R21 ;  /* 0x0000000a15087819 */ /* 0x000fc40000010e15 */
[----:B------:R-:W-:Y:S02]  /*32c0*/  IADD3 R4, PT, PT, R11, UR7, R4 ;  /* 0x000000070b047c10 */ /* 0x000fe4000fffe004 */
[----:B------:R-:W-:Y:S02]  /*32d0*/  LOP3.LUT R5, R8, R5, R6, 0x96, !PT ;  /* 0x0000000508057212 */ /* 0x000fe400078e9606 */
[----:B------:R-:W-:Y:S01]  /*32e0*/  LOP3.LUT R22, R36, R15, R21, 0xe8, !PT ;  /* 0x0000000f24167212 */ /* 0x000fe200078ee815 */
[----:B------:R-:W-:-:S03]  /*32f0*/  IMAD.IADD R37, R7, 0x1, R4 ;  /* 0x0000000107257824 */ /* 0x000fc600078e0204 */
[----:B------:R-:W-:Y:S01]  /*3300*/  IADD3 R22, PT, PT, R4, R5, R22 ;  /* 0x0000000504167210 */ /* 0x000fe20007ffe016 */
[----:B------:R-:W-:Y:S06]  /*3310*/  BRA.U UP1, `(.L_x_2) ;  /* 0xfffffff901147547 */ /* 0x000fec000b83ffff */
[----:B------:R-:W-:Y:S01]  /*3320*/  IMAD.IADD R33, R22, 0x1, R33 ;  /* 0x0000000116217824 */ /* 0x000fe200078e0221 */
[----:B------:R-:W-:Y:S01]  /*3330*/  UPLOP3.LUT UP2, UPT, UPT, UPT, UPT, 0x40, 0x4 ;  /* 0x000000000004789c */ /* 0x000fe20003f4e870 */
[----:B------:R-:W-:Y:S01]  /*3340*/  IMAD.IADD R32, R21, 0x1, R32 ;  /* 0x0000000115207824 */ /* 0x000fe200078e0220 */
[----:B------:R-:W-:Y:S01]  /*3350*/  UMOV UR4, 0x1 ;  /* 0x0000000100047882 */ /* 0x000fe20000000000 */
[----:B------:R-:W-:Y:S02]  /*3360*/  IMAD.IADD R31, R36, 0x1, R31 ;  /* 0x00000001241f7824 */ /* 0x000fe400078e021f */
[----:B------:R-:W-:Y:S02]  /*3370*/  IMAD.IADD R30, R15, 0x1, R30 ;  /* 0x000000010f1e7824 */ /* 0x000fe400078e021e */
[----:B------:R-:W-:Y:S02]  /*3380*/  IMAD.IADD R29, R37, 0x1, R29 ;  /* 0x00000001251d7824 */ /* 0x000fe400078e021d */
[----:B------:R-:W-:-:S02]  /*3390*/  IMAD.IADD R28, R13, 0x1, R28 ;  /* 0x000000010d1c7824 */ /* 0x000fc400078e021c */
[----:B------:R-:W-:Y:S02]  /*33a0*/  IMAD.IADD R3, R12, 0x1, R3 ;  /* 0x000000010c037824 */ /* 0x000fe400078e0203 */
[----:B------:R-:W-:Y:S01]  /*33b0*/  IMAD.IADD R2, R23, 0x1, R2 ;  /* 0x0000000117027824 */ /* 0x000fe200078e0202 */
[----:B------:R-:W-:Y:S06]  /*33c0*/  BRA.U UP0, `(.L_x_3) ;  /* 0xffffffcd00847547 */ /* 0x000fec000b83ffff */
[--C-:B------:R-:W-:Y:S01]  /*33d0*/  SHF.R.U32.HI R5, RZ, 0x18, R33.reuse ;  /* 0x00000018ff057819 */ /* 0x100fe20000011621 */
[----:B------:R-:W-:Y:S01]  /*33e0*/  STG.E.U8 desc[UR8][R34.64+0x3], R33 ;  /* 0x0000032122007986 */ /* 0x000fe2000c101108 */
[--C-:B------:R-:W-:Y:S02]  /*33f0*/  SHF.R.U32.HI R7, RZ, 0x10, R33.reuse ;  /* 0x00000010ff077819 */ /* 0x100fe40000011621 */
[----:B------:R-:W-:Y:S01]  /*3400*/  SHF.R.U32.HI R9, RZ, 0x8, R33 ;  /* 0x00000008ff097819 */ /* 0x000fe20000011621 */
[----:B------:R0:W-:Y:S01]  /*3410*/  STG.E.U8 desc[UR8][R34.64], R5 ;  /* 0x0000000522007986 */ /* 0x0001e2000c101108 */
[--C-:B------:R-:W-:Y:S02]  /*3420*/  SHF.R.U32.HI R11, RZ, 0x18, R32.reuse ;  /* 0x00000018ff0b7819 */ /* 0x100fe40000011620 */
[--C-:B------:R-:W-:Y:S01]  /*3430*/  SHF.R.U32.HI R13, RZ, 0x10, R32.reuse ;  /* 0x00000010ff0d7819 */ /* 0x100fe20000011620 */
[----:B------:R1:W-:Y:S01]  /*3440*/  STG.E.U8 desc[UR8][R34.64+0x1], R7 ;  /* 0x0000010722007986 */ /* 0x0003e2000c101108 */
[----:B------:R-:W-:-:S02]  /*3450*/  SHF.R.U32.HI R15, RZ, 0x8, R32 ;  /* 0x00000008ff0f7819 */ /* 0x000fc40000011620 */
[--C-:B------:R-:W-:Y:S01]  /*3460*/  SHF.R.U32.HI R17, RZ, 0x18, R31.reuse ;  /* 0x00000018ff117819 */ /* 0x100fe2000001161f */
[----:B------:R2:W-:Y:S01]  /*3470*/  STG.E.U8 desc[UR8][R34.64+0x2], R9 ;  /* 0x0000020922007986 */ /* 0x0005e2000c101108 */
[--C-:B------:R-:W-:Y:S02]  /*3480*/  SHF.R.U32.HI R19, RZ, 0x10, R31.reuse ;  /* 0x00000010ff137819 */ /* 0x100fe4000001161f */
[----:B------:R-:W-:Y:S01]  /*3490*/  SHF.R.U32.HI R21, RZ, 0x8, R31 ;  /* 0x00000008ff157819 */ /* 0x000fe2000001161f */
[----:B------:R3:W-:Y:S01]  /*34a0*/  STG.E.U8 desc[UR8][R34.64+0x4], R11 ;  /* 0x0000040b22007986 */ /* 0x0007e2000c101108 */
[--C-:B0-----:R-:W-:Y:S02]  /*34b0*/  SHF.R.U32.HI R5, RZ, 0x18, R30.reuse ;  /* 0x00000018ff057819 */ /* 0x101fe4000001161e */
[----:B------:R-:W-:Y:S01]  /*34c0*/  SHF.R.U32.HI R23, RZ, 0x10, R29 ;  /* 0x00000010ff177819 */ /* 0x000fe2000001161d */
[----:B------:R0:W-:Y:S01]  /*34d0*/  STG.E.U8 desc[UR8][R34.64+0x5], R13 ;  /* 0x0000050d22007986 */ /* 0x0001e2000c101108 */
[----:B-1----:R-:W-:-:S02]  /*34e0*/  SHF.R.U32.HI R7, RZ, 0x10, R30 ;  /* 0x00000010ff077819 */ /* 0x002fc4000001161e */
[----:B--2---:R-:W-:Y:S01]  /*34f0*/  SHF.R.U32.HI R9, RZ, 0x8, R30 ;  /* 0x00000008ff097819 */ /* 0x004fe2000001161e */
[----:B------:R1:W-:Y:S01]  /*3500*/  STG.E.U8 desc[UR8][R34.64+0x6], R15 ;  /* 0x0000060f22007986 */ /* 0x0003e2000c101108 */
[----:B---3--:R-:W-:-:S03]  /*3510*/  SHF.R.U32.HI R11, RZ, 0x18, R29 ;  /* 0x00000018ff0b7819 */ /* 0x008fc6000001161d */
[----:B------:R2:W-:Y:S01]  /*3520*/  STG.E.U8 desc[UR8][R34.64+0x8], R17 ;  /* 0x0000081122007986 */ /* 0x0005e2000c101108 */
[----:B0-----:R-:W-:-:S03]  /*3530*/  SHF.R.U32.HI R13, RZ, 0x8, R29 ;  /* 0x00000008ff0d7819 */ /* 0x001fc6000001161d */
[----:B------:R0:W-:Y:S04]  /*3540*/  STG.E.U8 desc[UR8][R34.64+0x9], R19 ;  /* 0x0000091322007986 */ /* 0x0001e8000c101108 */
[----:B------:R3:W-:Y:S01]  /*3550*/  STG.E.U8 desc[UR8][R34.64+0xa], R21 ;  /* 0x00000a1522007986 */ /* 0x0007e2000c101108 */
[----:B-1----:R-:W-:-:S03]  /*3560*/  SHF.R.U32.HI R15, RZ, 0x18, R28 ;  /* 0x00000018ff0f7819 */ /* 0x002fc6000001161c */
[----:B------:R1:W-:Y:S01]  /*3570*/  STG.E.U8 desc[UR8][R34.64+0xc], R5 ;  /* 0x00000c0522007986 */ /* 0x0003e2000c101108 */
[----:B--2---:R-:W-:-:S03]  /*3580*/  SHF.R.U32.HI R17, RZ, 0x10, R28 ;  /* 0x00000010ff117819 */ /* 0x004fc6000001161c */
[----:B------:R2:W-:Y:S01]  /*3590*/  STG.E.U8 desc[UR8][R34.64+0xd], R7 ;  /* 0x00000d0722007986 */ /* 0x0005e2000c101108 */
[----:B0-----:R-:W-:-:S03]  /*35a0*/  SHF.R.U32.HI R19, RZ, 0x8, R28 ;  /* 0x00000008ff137819 */ /* 0x001fc6000001161c */
[----:B------:R0:W-:Y:S01]  /*35b0*/  STG.E.U8 desc[UR8][R34.64+0xe], R9 ;  /* 0x00000e0922007986 */ /* 0x0001e2000c101108 */
[----:B---3--:R-:W-:-:S03]  /*35c0*/  SHF.R.U32.HI R21, RZ, 0x10, R2 ;  /* 0x00000010ff157819 */ /* 0x008fc60000011602 */
[----:B------:R3:W-:Y:S01]  /*35d0*/  STG.E.U8 desc[UR8][R34.64+0x10], R11 ;  /* 0x0000100b22007986 */ /* 0x0007e2000c101108 */
[----:B-1----:R-:W-:-:S03]  /*35e0*/  SHF.R.U32.HI R5, RZ, 0x18, R3 ;  /* 0x00000018ff057819 */ /* 0x002fc60000011603 */
[----:B------:R1:W-:Y:S01]  /*35f0*/  STG.E.U8 desc[UR8][R34.64+0x12], R13 ;  /* 0x0000120d22007986 */ /* 0x0003e2000c101108 */
[--C-:B--2---:R-:W-:Y:S02]  /*3600*/  SHF.R.U32.HI R7, RZ, 0x10, R3.reuse ;  /* 0x00000010ff077819 */ /* 0x104fe40000011603 */
[----:B0-----:R-:W-:Y:S01]  /*3610*/  SHF.R.U32.HI R9, RZ, 0x8, R3 ;  /* 0x00000008ff097819 */ /* 0x001fe20000011603 */
[----:B------:R-:W-:Y:S01]  /*3620*/  STG.E.U8 desc[UR8][R34.64+0x7], R32 ;  /* 0x0000072022007986 */ /* 0x000fe2000c101108 */
[----:B---3--:R-:W-:-:S03]  /*3630*/  SHF.R.U32.HI R11, RZ, 0x18, R2 ;  /* 0x00000018ff0b7819 */ /* 0x008fc60000011602 */
[----:B------:R-:W-:Y:S01]  /*3640*/  STG.E.U8 desc[UR8][R34.64+0xb], R31 ;  /* 0x00000b1f22007986 */ /* 0x000fe2000c101108 */
[----:B-1----:R-:W-:-:S03]  /*3650*/  SHF.R.U32.HI R13, RZ, 0x8, R2 ;  /* 0x00000008ff0d7819 */ /* 0x002fc60000011602 */
[----:B------:R-:W-:Y:S04]  /*3660*/  STG.E.U8 desc[UR8][R34.64+0xf], R30 ;  /* 0x00000f1e22007986 */ /* 0x000fe8000c101108 */
        /* <DEDUP_REMOVED lines=13> */
[----:B------:R-:W-:Y:S01]  /*3740*/  STG.E.U8 desc[UR8][R34.64+0x1e], R13 ;  /* 0x00001e0d22007986 */ /* 0x000fe2000c101108 */
[----:B------:R-:W-:Y:S05]  /*3750*/  EXIT ;  /* 0x000000000000794d */ /* 0x000fea0003800000 */
.L_x_4:
[----:B------:R-:W-:-:S00]  /*3760*/  BRA `(.L_x_4) ;  /* 0xfffffffc00fc7947 */ /* 0x000fc0000383ffff */
[----:B------:R-:W-:-:S00]  /*3770*/  NOP ;  /* 0x0000000000007918 */ /* 0x000fc00000000000 */
        /* <DEDUP_REMOVED lines=8> */
.L_x_21:


//--------------------- .text._ZN8collider3gpu22sha256_pubkey33_kernelEPKhPhm --------------------------
	.section	.text._ZN8collider3gpu22sha256_pubkey33_kernelEPKhPhm,"ax",@progbits
	.align	128
        .global         _ZN8collider3gpu22sha256_pubkey33_kernelEPKhPhm
        .type           _ZN8collider3gpu22sha256_pubkey33_kernelEPKhPhm,@function
        .size           _ZN8collider3gpu22sha256_pubkey33_kernelEPKhPhm,(.L_x_22 - _ZN8collider3gpu22sha256_pubkey33_kernelEPKhPhm)
        .other          _ZN8collider3gpu22sha256_pubkey33_kernelEPKhPhm,@"STO_CUDA_ENTRY STV_DEFAULT"
_ZN8collider3gpu22sha256_pubkey33_kernelEPKhPhm:
.text._ZN8collider3gpu22sha256_pubkey33_kernelEPKhPhm:
        /* <DEDUP_REMOVED lines=10> */
[----:B------:R-:W0:Y:S01]  /*00a0*/  LDC R0, c[0x0][0x360] ;  /* 0x0000d800ff007b82 */ /* 0x000e220000000800 */
[----:B------:R-:W1:Y:S01]  /*00b0*/  LDCU.64 UR8, c[0x0][0x358] ;  /* 0x00006b00ff0877ac */ /* 0x000e620008000a00 */
[----:B------:R-:W2:Y:S06]  /*00c0*/  LDCU.64 UR6, c[0x3][0x108] ;  /* 0x00c02100ff0677ac */ /* 0x000eac0008000a00 */
[----:B------:R-:W3:Y:S01]  /*00d0*/  LDC.64 R2, c[0x0][0x380] ;  /* 0x0000e000ff027b82 */ /* 0x000ee20000000a00 */
[----:B------:R-:W4:Y:S01]  /*00e0*/  LDCU.64 UR10, c[0x3][0x110] ;  /* 0x00c02200ff0a77ac */ /* 0x000f220008000a00 */
[----:B------:R-:W5:Y:S01]  /*00f0*/  LDCU.64 UR12, c[0x3][0x118] ;  /* 0x00c02300ff0c77ac */ /* 0x000f620008000a00 */
[----:B0-----:R-:W-:Y:S01]  /*0100*/  IMAD R0, R0, UR4, R5 ;  /* 0x0000000400007c24 */ /* 0x001fe2000f8e0205 */
[----:B------:R-:W0:Y:S03]  /*0110*/  LDCU.64 UR4, c[0x3][0x100] ;  /* 0x00c02000ff0477ac */ /* 0x000e260008000a00 */
[----:B---3--:R-:W-:-:S05]  /*0120*/  IMAD.WIDE.U32 R2, R0, 0x21, R2 ;  /* 0x0000002100027825 */ /* 0x008fca00078e0002 */
[----:B-1----:R-:W3:Y:S04]  /*0130*/  LDG.E.U8.CONSTANT R15, desc[UR8][R2.64+0x4] ;  /* 0x00000408020f7981 */ /* 0x002ee8000c1e9100 */
[----:B------:R-:W3:Y:S04]  /*0140*/  LDG.E.U8.CONSTANT R24, desc[UR8][R2.64+0x5] ;  /* 0x0000050802187981 */ /* 0x000ee8000c1e9100 */
[----:B------:R-:W2:Y:S04]  /*0150*/  LDG.E.U8.CONSTANT R10, desc[UR8][R2.64] ;  /* 0x00000008020a7981 */ /* 0x000ea8000c1e9100 */
[----:B------:R-:W2:Y:S04]  /*0160*/  LDG.E.U8.CONSTANT R13, desc[UR8][R2.64+0x1] ;  /* 0x00000108020d7981 */ /* 0x000ea8000c1e9100 */
[----:B------:R-:W4:Y:S04]  /*0170*/  LDG.E.U8.CONSTANT R14, desc[UR8][R2.64+0x6] ;  /* 0x00000608020e7981 */ /* 0x000f28000c1e9100 */
[----:B------:R-:W5:Y:S04]  /*0180*/  LDG.E.U8.CONSTANT R4, desc[UR8][R2.64+0x8] ;  /* 0x0000080802047981 */ /* 0x000f68000c1e9100 */
        /* <DEDUP_REMOVED lines=16> */
[----:B------:R-:W5:Y:S01]  /*0290*/  LDG.E.U8.CONSTANT R27, desc[UR8][R2.64+0xf] ;  /* 0x00000f08021b7981 */ /* 0x000f62000c1e9100 */
[----:B---3--:R-:W-:-:S03]  /*02a0*/  IMAD R23, R15, 0x100, R24 ;  /* 0x000001000f177824 */ /* 0x008fc600078e0218 */
[----:B------:R-:W3:Y:S04]  /*02b0*/  LDG.E.U8.CONSTANT R24, desc[UR8][R2.64+0x3] ;  /* 0x0000030802187981 */ /* 0x000ee8000c1e9100 */
[----:B------:R-:W3:Y:S01]  /*02c0*/  LDG.E.U8.CONSTANT R15, desc[UR8][R2.64+0x1a] ;  /* 0x00001a08020f7981 */ /* 0x000ee2000c1e9100 */
[----:B--2---:R-:W-:-:S03]  /*02d0*/  IMAD R28, R10, 0x100, R13 ;  /* 0x000001000a1c7824 */ /* 0x004fc600078e020d */
[----:B------:R-:W2:Y:S01]  /*02e0*/  LDG.E.U8.CONSTANT R10, desc[UR8][R2.64+0x1c] ;  /* 0x00001c08020a7981 */ /* 0x000ea2000c1e9100 */
[----:B----4-:R-:W-:-:S03]  /*02f0*/  IMAD R14, R23, 0x100, R14 ;  /* 0x00000100170e7824 */ /* 0x010fc600078e020e */
[----:B------:R-:W2:Y:S01]  /*0300*/  LDG.E.U8.CONSTANT R13, desc[UR8][R2.64+0x1d] ;  /* 0x00001d08020d7981 */ /* 0x000ea2000c1e9100 */
[----:B-----5:R-:W-:-:S03]  /*0310*/  IMAD R23, R4, 0x100, R9 ;  /* 0x0000010004177824 */ /* 0x020fc600078e0209 */
[----:B------:R-:W4:Y:S04]  /*0320*/  LDG.E.U8.CONSTANT R4, desc[UR8][R2.64+0x1e] ;  /* 0x00001e0802047981 */ /* 0x000f28000c1e9100 */
[----:B------:R-:W5:Y:S01]  /*0330*/  LDG.E.U8.CONSTANT R9, desc[UR8][R2.64+0x13] ;  /* 0x0000130802097981 */ /* 0x000f62000c1e9100 */
[----:B------:R-:W-:-:S03]  /*0340*/  IMAD R5, R5, 0x100, R6 ;  /* 0x0000010005057824 */ /* 0x000fc600078e0206 */
[----:B------:R-:W5:Y:S01]  /*0350*/  LDG.E.U8.CONSTANT R6, desc[UR8][R2.64+0x1b] ;  /* 0x00001b0802067981 */ /* 0x000f62000c1e9100 */
[----:B------:R-:W-:-:S03]  /*0360*/  IMAD R8, R5, 0x100, R8 ;  /* 0x0000010005087824 */ /* 0x000fc600078e0208 */
[----:B------:R-:W5:Y:S01]  /*0370*/  LDG.E.U8.CONSTANT R5, desc[UR8][R2.64+0x17] ;  /* 0x0000170802057981 */ /* 0x000f62000c1e9100 */
[----:B------:R-:W-:Y:S02]  /*0380*/  IMAD R22, R23, 0x100, R22 ;  /* 0x0000010017167824 */ /* 0x000fe400078e0216 */
[----:B------:R-:W-:Y:S02]  /*0390*/  IMAD R23, R7, 0x100, R12 ;  /* 0x0000010007177824 */ /* 0x000fe400078e020c */
[----:B------:R-:W5:Y:S04]  /*03a0*/  LDG.E.U8.CONSTANT R12, desc[UR8][R2.64+0x20] ;  /* 0x00002008020c7981 */ /* 0x000f68000c1e9100 */
[----:B------:R1:W5:Y:S01]  /*03b0*/  LDG.E.U8.CONSTANT R7, desc[UR8][R2.64+0x1f] ;  /* 0x00001f0802077981 */ /* 0x000362000c1e9100 */
[----:B------:R-:W-:-:S02]  /*03c0*/  IMAD R16, R16, 0x100, R17 ;  /* 0x0000010010107824 */ /* 0x000fc400078e0211 */
[----:B------:R-:W-:Y:S02]  /*03d0*/  IMAD.SHL.U32 R17, R22, 0x100, RZ ;  /* 0x0000010016117824 */ /* 0x000fe400078e00ff */
[----:B------:R-:W-:Y:S02]  /*03e0*/  IMAD.SHL.U32 R14, R14, 0x100, RZ ;  /* 0x000001000e0e7824 */ /* 0x000fe400078e00ff */
[----:B------:R-:W-:Y:S02]  /*03f0*/  IMAD.IADD R26, R17, 0x1, R26 ;  /* 0x00000001111a7824 */ /* 0x000fe400078e021a */
[----:B------:R-:W-:Y:S02]  /*0400*/  IMAD R20, R23, 0x100, R20 ;  /* 0x0000010017147824 */ /* 0x000fe400078e0214 */
[----:B------:R-:W-:Y:S01]  /*0410*/  IMAD.IADD R25, R14, 0x1, R25 ;  /* 0x000000010e197824 */ /* 0x000fe200078e0219 */
[--C-:B------:R-:W-:Y:S02]  /*0420*/  SHF.L.W.U32.HI R17, R17, 0xe, R26.reuse ;  /* 0x0000000e11117819 */ /* 0x100fe40000010e1a */
[--C-:B-1----:R-:W-:Y:S01]  /*0430*/  SHF.L.W.U32.HI R2, R26, 0x19, R26.reuse ;  /* 0x000000191a027819 */ /* 0x102fe20000010e1a */
[----:B------:R-:W-:Y:S01]  /*0440*/  IMAD R21, R16, 0x100, R21 ;  /* 0x0000010010157824 */ /* 0x000fe200078e0215 */
[----:B------:R-:W-:-:S02]  /*0450*/  SHF.R.U32.HI R16, RZ, 0x3, R26 ;  /* 0x00000003ff107819 */ /* 0x000fc4000001161a */
[--C-:B------:R-:W-:Y:S02]  /*0460*/  SHF.L.W.U32.HI R14, R14, 0xe, R25.reuse ;  /* 0x0000000e0e0e7819 */ /* 0x100fe40000010e19 */
[----:B------:R-:W-:Y:S01]  /*0470*/  SHF.L.W.U32.HI R3, R25, 0x19, R25 ;  /* 0x0000001919037819 */ /* 0x000fe20000010e19 */
[----:B------:R-:W-:Y:S01]  /*0480*/  IMAD R18, R18, 0x100, R19 ;  /* 0x0000010012127824 */ /* 0x000fe200078e0213 */
[----:B------:R-:W-:Y:S01]  /*0490*/  LOP3.LUT R16, R16, R2, R17, 0x96, !PT ;  /* 0x0000000210107212 */ /* 0x000fe200078e9611 */
[----:B------:R-:W-:-:S04]  /*04a0*/  IMAD R11, R28, 0x100, R11 ;  /* 0x000001001c0b7824 */ /* 0x000fc800078e020b */
[----:B---3--:R-:W-:Y:S02]  /*04b0*/  IMAD.U32 R24, R11, 0x100, R24 ;  /* 0x000001000b187824 */ /* 0x008fe400078e0018 */
[----:B--2---:R-:W-:Y:S01]  /*04c0*/  IMAD R19, R10, 0x100, R13 ;  /* 0x000001000a137824 */ /* 0x004fe200078e020d */
[----:B------:R-:W-:Y:S01]  /*04d0*/  SHF.R.U32.HI R13, RZ, 0x3, R25 ;  /* 0x00000003ff0d7819 */ /* 0x000fe20000011619 */
[----:B------:R-:W-:-:S03]  /*04e0*/  IMAD.SHL.U32 R10, R20, 0x100, RZ ;  /* 0x00000100140a7824 */ /* 0x000fc600078e00ff */
[----:B------:R-:W-:Y:S01]  /*04f0*/  LOP3.LUT R3, R13, R3, R14, 0x96, !PT ;  /* 0x000000030d037212 */ /* 0x000fe200078e960e */
[----:B----4-:R-:W-:Y:S02]  /*0500*/  IMAD R2, R19, 0x100, R4 ;  /* 0x0000010013027824 */ /* 0x010fe400078e0204 */
[----:B-----5:R-:W-:Y:S01]  /*0510*/  IMAD.IADD R4, R10, 0x1, R9 ;  /* 0x000000010a047824 */ /* 0x020fe200078e0209 */
[----:B------:R-:W-:Y:S01]  /*0520*/  IADD3 R9, PT, PT, R25, 0xa50000, R16 ;  /* 0x00a5000019097810 */ /* 0x000fe20007ffe010 */
[----:B------:R-:W-:Y:S02]  /*0530*/  IMAD R15, R18, 0x100, R15 ;  /* 0x00000100120f7824 */ /* 0x000fe400078e020f */
[----:B------:R-:W-:Y:S01]  /*0540*/  IMAD.SHL.U32 R14, R8, 0x100, RZ ;  /* 0x00000100080e7824 */ /* 0x000fe200078e00ff */
[--C-:B------:R-:W-:Y:S01]  /*0550*/  SHF.L.W.U32.HI R17, R10, 0xe, R4.reuse ;  /* 0x0000000e0a117819 */ /* 0x100fe20000010e04 */
[----:B------:R-:W-:Y:S01]  /*0560*/  IMAD.IADD R8, R24, 0x1, R3 ;  /* 0x0000000118087824 */ /* 0x000fe200078e0203 */
[----:B------:R-:W-:-:S02]  /*0570*/  SHF.L.W.U32.HI R16, R4, 0x19, R4 ;  /* 0x0000001904107819 */ /* 0x000fc40000010e04 */
[C-C-:B------:R-:W-:Y:S02]  /*0580*/  SHF.L.W.U32.HI R10, R9.reuse, 0xf, R9.reuse ;  /* 0x0000000f090a7819 */ /* 0x140fe40000010e09 */
[--C-:B------:R-:W-:Y:S02]  /*0590*/  SHF.L.W.U32.HI R11, R9, 0xd, R9.reuse ;  /* 0x0000000d090b7819 */ /* 0x100fe40000010e09 */
[----:B------:R-:W-:Y:S02]  /*05a0*/  SHF.R.U32.HI R13, RZ, 0xa, R9 ;  /* 0x0000000aff0d7819 */ /* 0x000fe40000011609 */
[----:B------:R-:W-:Y:S01]  /*05b0*/  SHF.R.U32.HI R18, RZ, 0x3, R4 ;  /* 0x00000003ff127819 */ /* 0x000fe20000011604 */
[----:B------:R-:W-:Y:S01]  /*05c0*/  IMAD.IADD R27, R14, 0x1, R27 ;  /* 0x000000010e1b7824 */ /* 0x000fe200078e021b */
[----:B------:R-:W-:Y:S01]  /*05d0*/  LOP3.LUT R10, R13, R10, R11, 0x96, !PT ;  /* 0x0000000a0d0a7212 */ /* 0x000fe200078e960b */
[----:B------:R-:W-:Y:S01]  /*05e0*/  IMAD.SHL.U32 R15, R15, 0x100, RZ ;  /* 0x000001000f0f7824 */ /* 0x000fe200078e00ff */
[----:B------:R-:W-:-:S02]  /*05f0*/  LOP3.LUT R18, R18, R16, R17, 0x96, !PT ;  /* 0x0000001012127212 */ /* 0x000fc400078e9611 */
[C-C-:B------:R-:W-:Y:S02]  /*0600*/  SHF.L.W.U32.HI R3, R8.reuse, 0xf, R8.reuse ;  /* 0x0000000f08037819 */ /* 0x140fe40000010e08 */
[--C-:B------:R-:W-:Y:S02]  /*0610*/  SHF.L.W.U32.HI R16, R8, 0xd, R8.reuse ;  /* 0x0000000d08107819 */ /* 0x100fe40000010e08 */
[----:B------:R-:W-:Y:S01]  /*0620*/  SHF.R.U32.HI R11, RZ, 0xa, R8 ;  /* 0x0000000aff0b7819 */ /* 0x000fe20000011608 */
[----:B------:R-:W-:Y:S01]  /*0630*/  IMAD.IADD R6, R15, 0x1, R6 ;  /* 0x000000010f067824 */ /* 0x000fe200078e0206 */
[--C-:B------:R-:W-:Y:S02]  /*0640*/  SHF.L.W.U32.HI R14, R14, 0xe, R27.reuse ;  /* 0x0000000e0e0e7819 */ /* 0x100fe40000010e1b */
[--C-:B------:R-:W-:Y:S02]  /*0650*/  SHF.L.W.U32.HI R13, R27, 0x19, R27.reuse ;  /* 0x000000191b0d7819 */ /* 0x100fe40000010e1b */
[----:B------:R-:W-:-:S02]  /*0660*/  SHF.R.U32.HI R17, RZ, 0x3, R27 ;  /* 0x00000003ff117819 */ /* 0x000fc4000001161b */
[----:B------:R-:W-:Y:S01]  /*0670*/  LOP3.LUT R3, R11, R3, R16, 0x96, !PT ;  /* 0x000000030b037212 */ /* 0x000fe200078e9610 */
[----:B------:R-:W-:Y:S01]  /*0680*/  IMAD.SHL.U32 R16, R21, 0x100, RZ ;  /* 0x0000010015107824 */ /* 0x000fe200078e00ff */
[----:B------:R-:W-:Y:S02]  /*0690*/  IADD3 R11, PT, PT, R18, R10, R27 ;  /* 0x0000000a120b7210 */ /* 0x000fe40007ffe01b */
[----:B------:R-:W-:Y:S01]  /*06a0*/  LOP3.LUT R10, R17, R13, R14, 0x96, !PT ;  /* 0x0000000d110a7212 */ /* 0x000fe200078e960e */
[----:B------:R-:W-:Y:S01]  /*06b0*/  IMAD.IADD R5, R16, 0x1, R5 ;  /* 0x0000000110057824 */ /* 0x000fe200078e0205 */
[C-C-:B------:R-:W-:Y:S02]  /*06c0*/  SHF.L.W.U32.HI R14, R11.reuse, 0xf, R11.reuse ;  /* 0x0000000f0b0e7819 */ /* 0x140fe40000010e0b */
[--C-:B------:R-:W-:Y:S02]  /*06d0*/  SHF.L.W.U32.HI R13, R11, 0xd, R11.reuse ;  /* 0x0000000d0b0d7819 */ /* 0x100fe40000010e0b */
[----:B------:R-:W-:-:S02]  /*06e0*/  SHF.R.U32.HI R17, RZ, 0xa, R11 ;  /* 0x0000000aff117819 */ /* 0x000fc4000001160b */
[--C-:B------:R-:W-:Y:S02]  /*06f0*/  SHF.L.W.U32.HI R18, R15, 0xe, R6.reuse ;  /* 0x0000000e0f127819 */ /* 0x100fe40000010e06 */
[--C-:B------:R-:W-:Y:S02]  /*0700*/  SHF.L.W.U32.HI R15, R6, 0x19, R6.reuse ;  /* 0x00000019060f7819 */ /* 0x100fe40000010e06 */
[----:B------:R-:W-:Y:S02]  /*0710*/  SHF.R.U32.HI R19, RZ, 0x3, R6 ;  /* 0x00000003ff137819 */ /* 0x000fe40000011606 */
[----:B------:R-:W-:Y:S02]  /*0720*/  IADD3 R10, PT, PT, R10, R3, R26 ;  /* 0x000000030a0a7210 */ /* 0x000fe40007ffe01a */
[----:B------:R-:W-:Y:S02]  /*0730*/  LOP3.LUT R14, R17, R14, R13, 0x96, !PT ;  /* 0x0000000e110e7212 */ /* 0x000fe400078e960d */
[----:B------:R-:W-:-:S02]  /*0740*/  LOP3.LUT R17, R19, R15, R18, 0x96, !PT ;  /* 0x0000000f13117212 */ /* 0x000fc400078e9612 */
[--C-:B------:R-:W-:Y:S02]  /*0750*/  SHF.L.W.U32.HI R19, R16, 0xe, R5.reuse ;  /* 0x0000000e10137819 */ /* 0x100fe40000010e05 */
[C-C-:B------:R-:W-:Y:S02]  /*0760*/  SHF.L.W.U32.HI R13, R10.reuse, 0xf, R10.reuse ;  /* 0x0000000f0a0d7819 */ /* 0x140fe40000010e0a */
[--C-:B------:R-:W-:Y:S02]  /*0770*/  SHF.L.W.U32.HI R16, R10, 0xd, R10.reuse ;  /* 0x0000000d0a107819 */ /* 0x100fe40000010e0a */
[----:B------:R-:W-:Y:S01]  /*0780*/  SHF.R.U32.HI R15, RZ, 0xa, R10 ;  /* 0x0000000aff0f7819 */ /* 0x000fe2000001160a */
[----:B------:R-:W-:Y:S01]  /*0790*/  IMAD.MOV.U32 R3, RZ, RZ, 0x800000 ;  /* 0x00800000ff037424 */ /* 0x000fe200078e00ff */
[--C-:B------:R-:W-:Y:S02]  /*07a0*/  SHF.L.W.U32.HI R18, R5, 0x19, R5.reuse ;  /* 0x0000001905127819 */ /* 0x100fe40000010e05 */
[----:B------:R-:W-:-:S02]  /*07b0*/  SHF.R.U32.HI R20, RZ, 0x3, R5 ;  /* 0x00000003ff147819 */ /* 0x000fc40000011605 */
[----:B------:R-:W-:Y:S01]  /*07c0*/  IADD3 R17, PT, PT, R17, R14, R5 ;  /* 0x0000000e11117210 */ /* 0x000fe20007ffe005 */
[----:B------:R-:W-:Y:S01]  /*07d0*/  IMAD.SHL.U32 R14, R2, 0x100, RZ ;  /* 0x00000100020e7824 */ /* 0x000fe200078e00ff */
[----:B------:R-:W-:Y:S02]  /*07e0*/  LEA R12, R12, 0x800000, 0x18 ;  /* 0x008000000c0c7811 */ /* 0x000fe400078ec0ff */
[----:B------:R-:W-:Y:S02]  /*07f0*/  LOP3.LUT R13, R15, R13, R16, 0x96, !PT ;  /* 0x0000000d0f0d7212 */ /* 0x000fe400078e9610 */
[----:B------:R-:W-:Y:S01]  /*0800*/  LOP3.LUT R16, R20, R18, R19, 0x96, !PT ;  /* 0x0000001214107212 */ /* 0x000fe200078e9613 */
[----:B------:R-:W-:Y:S01]  /*0810*/  IMAD.IADD R7, R14, 0x1, R7 ;  /* 0x000000010e077824 */ /* 0x000fe200078e0207 */
[C-C-:B------:R-:W-:Y:S02]  /*0820*/  SHF.L.W.U32.HI R2, R17.reuse, 0xf, R17.reuse ;  /* 0x0000000f11027819 */ /* 0x140fe40000010e11 */
[----:B------:R-:W-:-:S02]  /*0830*/  SHF.L.W.U32.HI R15, R17, 0xd, R17 ;  /* 0x0000000d110f7819 */ /* 0x000fc40000010e11 */
[----:B------:R-:W-:Y:S02]  /*0840*/  SHF.R.U32.HI R18, RZ, 0xa, R17 ;  /* 0x0000000aff127819 */ /* 0x000fe40000011611 */
[C-C-:B------:R-:W-:Y:S02]  /*0850*/  SHF.L.W.U32.HI R19, R12.reuse, 0x19, R3.reuse ;  /* 0x000000190c137819 */ /* 0x140fe40000010e03 */
[----:B------:R-:W-:Y:S02]  /*0860*/  SHF.L.W.U32.HI R20, R12, 0xe, R3 ;  /* 0x0000000e0c147819 */ /* 0x000fe40000010e03 */
[----:B------:R-:W-:Y:S02]  /*0870*/  SHF.R.U32.HI R3, RZ, 0x3, R12 ;  /* 0x00000003ff037819 */ /* 0x000fe4000001160c */
[----:B------:R-:W-:Y:S02]  /*0880*/  IADD3 R16, PT, PT, R16, R13, R4 ;  /* 0x0000000d10107210 */ /* 0x000fe40007ffe004 */
[----:B------:R-:W-:-:S02]  /*0890*/  LOP3.LUT R2, R18, R2, R15, 0x96, !PT ;  /* 0x0000000212027212 */ /* 0x000fc400078e960f */
[----:B------:R-:W-:Y:S02]  /*08a0*/  LOP3.LUT R20, R3, R19, R20, 0x1e, !PT ;  /* 0x0000001303147212 */ /* 0x000fe400078e1e14 */
[--C-:B------:R-:W-:Y:S02]  /*08b0*/  SHF.L.W.U32.HI R18, R14, 0xe, R7.reuse ;  /* 0x0000000e0e127819 */ /* 0x100fe40000010e07 */
[----:B------:R-:W-:Y:S02]  /*08c0*/  SHF.L.W.U32.HI R15, R7, 0x19, R7 ;  /* 0x00000019070f7819 */ /* 0x000fe40000010e07 */
[C-C-:B------:R-:W-:Y:S02]  /*08d0*/  SHF.L.W.U32.HI R3, R16.reuse, 0xf, R16.reuse ;  /* 0x0000000f10037819 */ /* 0x140fe40000010e10 */
[--C-:B------:R-:W-:Y:S02]  /*08e0*/  SHF.L.W.U32.HI R14, R16, 0xd, R16.reuse ;  /* 0x0000000d100e7819 */ /* 0x100fe40000010e10 */
[----:B------:R-:W-:-:S02]  /*08f0*/  SHF.R.U32.HI R13, RZ, 0xa, R16 ;  /* 0x0000000aff0d7819 */ /* 0x000fc40000011610 */
[----:B------:R-:W-:Y:S02]  /*0900*/  SHF.R.U32.HI R19, RZ, 0x3, R7 ;  /* 0x00000003ff137819 */ /* 0x000fe40000011607 */
[----:B------:R-:W-:Y:S02]  /*0910*/  IADD3 R21, PT, PT, R7, R2, R8 ;  /* 0x0000000207157210 */ /* 0x000fe40007ffe008 */
[----:B------:R-:W-:Y:S02]  /*0920*/  LOP3.LUT R3, R13, R3, R14, 0x96, !PT ;  /* 0x000000030d037212 */ /* 0x000fe400078e960e */
[----:B------:R-:W-:Y:S01]  /*0930*/  LOP3.LUT R15, R19, R15, R18, 0x96, !PT ;  /* 0x0000000f130f7212 */ /* 0x000fe200078e9612 */
[----:B------:R-:W-:-:S03]  /*0940*/  IMAD.IADD R19, R20, 0x1, R21 ;  /* 0x0000000114137824 */ /* 0x000fc600078e0215 */
[----:B------:R-:W-:Y:S02]  /*0950*/  IADD3 R3, PT, PT, R15, R3, R6 ;  /* 0x000000030f037210 */ /* 0x000fe40007ffe006 */
[C-C-:B------:R-:W-:Y:S02]  /*0960*/  SHF.L.W.U32.HI R2, R19.reuse, 0xf, R19.reuse ;  /* 0x0000000f13027819 */ /* 0x140fe40000010e13 */
[--C-:B------:R-:W-:Y:S02]  /*0970*/  SHF.L.W.U32.HI R13, R19, 0xd, R19.reuse ;  /* 0x0000000d130d7819 */ /* 0x100fe40000010e13 */
[----:B------:R-:W-:Y:S01]  /*0980*/  SHF.R.U32.HI R14, RZ, 0xa, R19 ;  /* 0x0000000aff0e7819 */ /* 0x000fe20000011613 */
[----:B------:R-:W-:-:S03]  /*0990*/  VIADD R18, R3, 0x108 ;  /* 0x0000010803127836 */ /* 0x000fc60000000000 */
[----:B------:R-:W-:Y:S02]  /*09a0*/  LOP3.LUT R21, R14, R2, R13, 0x96, !PT ;  /* 0x000000020e157212 */ /* 0x000fe400078e960d */
[C-C-:B------:R-:W-:Y:S02]  /*09b0*/  SHF.L.W.U32.HI R2, R18.reuse, 0xf, R18.reuse ;  /* 0x0000000f12027819 */ /* 0x140fe40000010e12 */
[--C-:B------:R-:W-:Y:S02]  /*09c0*/  SHF.L.W.U32.HI R3, R18, 0xd, R18.reuse ;  /* 0x0000000d12037819 */ /* 0x100fe40000010e12 */
[----:B------:R-:W-:Y:S01]  /*09d0*/  SHF.R.U32.HI R13, RZ, 0xa, R18 ;  /* 0x0000000aff0d7819 */ /* 0x000fe20000011612 */
[----:B------:R-:W-:-:S03]  /*09e0*/  IMAD.IADD R21, R10, 0x1, R21 ;  /* 0x000000010a157824 */ /* 0x000fc600078e0215 */
[----:B------:R-:W-:Y:S02]  /*09f0*/  LOP3.LUT R2, R13, R2, R3, 0x96, !PT ;  /* 0x000000020d027212 */ /* 0x000fe400078e9603 */
[C-C-:B------:R-:W-:Y:S02]  /*0a00*/  SHF.L.W.U32.HI R3, R21.reuse, 0xf, R21.reuse ;  /* 0x0000000f15037819 */ /* 0x140fe40000010e15 */
[--C-:B------:R-:W-:Y:S02]  /*0a10*/  SHF.L.W.U32.HI R14, R21, 0xd, R21.reuse ;  /* 0x0000000d150e7819 */ /* 0x100fe40000010e15 */
[----:B------:R-:W-:Y:S02]  /*0a20*/  SHF.R.U32.HI R13, RZ, 0xa, R21 ;  /* 0x0000000aff0d7819 */ /* 0x000fe40000011615 */
[----:B------:R-:W-:Y:S02]  /*0a30*/  IADD3 R20, PT, PT, R12, R2, R9 ;  /* 0x000000020c147210 */ /* 0x000fe40007ffe009 */
[----:B------:R-:W-:-:S02]  /*0a40*/  LOP3.LUT R13, R13, R3, R14, 0x96, !PT ;  /* 0x000000030d0d7212 */ /* 0x000fc400078e960e */
[C-C-:B------:R-:W-:Y:S02]  /*0a50*/  SHF.L.W.U32.HI R22, R20.reuse, 0xf, R20.reuse ;  /* 0x0000000f14167819 */ /* 0x140fe40000010e14 */
[--C-:B------:R-:W-:Y:S02]  /*0a60*/  SHF.L.W.U32.HI R3, R20, 0xd, R20.reuse ;  /* 0x0000000d14037819 */ /* 0x100fe40000010e14 */
[----:B------:R-:W-:Y:S01]  /*0a70*/  SHF.R.U32.HI R2, RZ, 0xa, R20 ;  /* 0x0000000aff027819 */ /* 0x000fe20000011614 */
[----:B------:R-:W-:-:S03]  /*0a80*/  IMAD.IADD R23, R16, 0x1, R13 ;  /* 0x0000000110177824 */ /* 0x000fc600078e020d */
[----:B------:R-:W-:Y:S02]  /*0a90*/  LOP3.LUT R22, R2, R22, R3, 0x96, !PT ;  /* 0x0000001602167212 */ /* 0x000fe400078e9603 */
[C-C-:B------:R-:W-:Y:S02]  /*0aa0*/  SHF.L.W.U32.HI R2, R23.reuse, 0xf, R23.reuse ;  /* 0x0000000f17027819 */ /* 0x140fe40000010e17 */
[--C-:B------:R-:W-:Y:S01]  /*0ab0*/  SHF.L.W.U32.HI R3, R23, 0xd, R23.reuse ;  /* 0x0000000d17037819 */ /* 0x100fe20000010e17 */
[----:B------:R-:W-:Y:S01]  /*0ac0*/  IMAD.IADD R22, R11, 0x1, R22 ;  /* 0x000000010b167824 */ /* 0x000fe200078e0216 */
[----:B------:R-:W-:Y:S01]  /*0ad0*/  SHF.R.U32.HI R13, RZ, 0xa, R23 ;  /* 0x0000000aff0d7819 */ /* 0x000fe20000011617 */
[----:B------:R1:W-:Y:S03]  /*0ae0*/  STL.128 [R1], R24 ;  /* 0x0000001801007387 */ /* 0x0003e60000100c00 */
[----:B------:R-:W-:-:S02]  /*0af0*/  LOP3.LUT R3, R13, R2, R3, 0x96, !PT ;  /* 0x000000020d037212 */ /* 0x000fc400078e9603 */
[----:B------:R-:W-:Y:S02]  /*0b00*/  SHF.L.W.U32.HI R2, R22, 0xf, R22 ;  /* 0x0000000f16027819 */ /* 0x000fe40000010e16 */
[C-C-:B------:R-:W-:Y:S02]  /*0b10*/  SHF.L.W.U32.HI R13, R8.reuse, 0x19, R8.reuse ;  /* 0x00000019080d7819 */ /* 0x140fe40000010e08 */
[--C-:B------:R-:W-:Y:S02]  /*0b20*/  SHF.L.W.U32.HI R14, R8, 0xe, R8.reuse ;  /* 0x0000000e080e7819 */ /* 0x100fe40000010e08 */
[----:B------:R-:W-:Y:S02]  /*0b30*/  SHF.R.U32.HI R15, RZ, 0x3, R8 ;  /* 0x00000003ff0f7819 */ /* 0x000fe40000011608 */
[--C-:B-1----:R-:W-:Y:S02]  /*0b40*/  SHF.L.W.U32.HI R27, R22, 0xd, R22.reuse ;  /* 0x0000000d161b7819 */ /* 0x102fe40000010e16 */
[----:B------:R-:W-:Y:S01]  /*0b50*/  SHF.R.U32.HI R24, RZ, 0xa, R22 ;  /* 0x0000000aff187819 */ /* 0x000fe20000011616 */
[----:B------:R-:W-:-:S03]  /*0b60*/  IMAD.IADD R25, R18, 0x1, R3 ;  /* 0x0000000112197824 */ /* 0x000fc600078e0203 */
[----:B------:R-:W-:Y:S02]  /*0b70*/  LOP3.LUT R24, R24, R2, R27, 0x96, !PT ;  /* 0x0000000218187212 */ /* 0x000fe400078e961b */
[----:B------:R-:W-:Y:S02]  /*0b80*/  LOP3.LUT R13, R15, R13, R14, 0x96, !PT ;  /* 0x0000000d0f0d7212 */ /* 0x000fe400078e960e */
[--C-:B------:R-:W-:Y:S01]  /*0b90*/  SHF.L.W.U32.HI R2, R25, 0xf, R25.reuse ;  /* 0x0000000f19027819 */ /* 0x100fe20000010e19 */
[----:B------:R-:W-:Y:S01]  /*0ba0*/  IMAD.IADD R24, R17, 0x1, R24 ;  /* 0x0000000111187824 */ /* 0x000fe200078e0218 */
[--C-:B------:R-:W-:Y:S02]  /*0bb0*/  SHF.L.W.U32.HI R3, R25, 0xd, R25.reuse ;  /* 0x0000000d19037819 */ /* 0x100fe40000010e19 */
[----:B------:R-:W-:Y:S02]  /*0bc0*/  SHF.R.U32.HI R14, RZ, 0xa, R25 ;  /* 0x0000000aff0e7819 */ /* 0x000fe40000011619 */
[----:B------:R-:W-:-:S02]  /*0bd0*/  SHF.R.U32.HI R15, RZ, 0xa, R24 ;  /* 0x0000000aff0f7819 */ /* 0x000fc40000011618 */
[----:B------:R-:W-:Y:S02]  /*0be0*/  LOP3.LUT R2, R14, R2, R3, 0x96, !PT ;  /* 0x000000020e027212 */ /* 0x000fe400078e9603 */
[C-C-:B------:R-:W-:Y:S02]  /*0bf0*/  SHF.L.W.U32.HI R3, R24.reuse, 0xf, R24.reuse ;  /* 0x0000000f18037819 */ /* 0x140fe40000010e18 */
[----:B------:R-:W-:-:S04]  /*0c00*/  SHF.L.W.U32.HI R14, R24, 0xd, R24 ;  /* 0x0000000d180e7819 */ /* 0x000fc80000010e18 */
[----:B------:R-:W-:-:S04]  /*0c10*/  LOP3.LUT R14, R15, R3, R14, 0x96, !PT ;  /* 0x000000030f0e7212 */ /* 0x000fc800078e960e */
[----:B------:R-:W-:-:S04]  /*0c20*/  IADD3 R26, PT, PT, R14, 0x10420023, R19 ;  /* 0x104200230e1a7810 */ /* 0x000fc80007ffe013 */
[C-C-:B------:R-:W-:Y:S02]  /*0c30*/  SHF.L.W.U32.HI R3, R26.reuse, 0xf, R26.reuse ;  /* 0x0000000f1a037819 */ /* 0x140fe40000010e1a */
[--C-:B------:R-:W-:Y:S02]  /*0c40*/  SHF.L.W.U32.HI R14, R26, 0xd, R26.reuse ;  /* 0x0000000d1a0e7819 */ /* 0x100fe40000010e1a */
[----:B------:R-:W-:Y:S02]  /*0c50*/  SHF.R.U32.HI R15, RZ, 0xa, R26 ;  /* 0x0000000aff0f7819 */ /* 0x000fe4000001161a */
[----:B------:R-:W-:Y:S02]  /*0c60*/  IADD3 R2, PT, PT, R13, R2, R20 ;  /* 0x000000020d027210 */ /* 0x000fe40007ffe014 */
[----:B------:R-:W-:Y:S02]  /*0c70*/  LOP3.LUT R3, R15, R3, R14, 0x96, !PT ;  /* 0x000000030f037212 */ /* 0x000fe400078e960e */
[----:B------:R-:W-:-:S02]  /*0c80*/  SHF.L.W.U32.HI R13, R9, 0x19, R9 ;  /* 0x00000019090d7819 */ /* 0x000fc40000010e09 */
[--C-:B------:R-:W-:Y:S02]  /*0c90*/  SHF.L.W.U32.HI R14, R9, 0xe, R9.reuse ;  /* 0x0000000e090e7819 */ /* 0x100fe40000010e09 */
[----:B------:R-:W-:Y:S01]  /*0ca0*/  SHF.R.U32.HI R15, RZ, 0x3, R9 ;  /* 0x00000003ff0f7819 */ /* 0x000fe20000011609 */
[----:B------:R-:W-:-:S03]  /*0cb0*/  VIADD R27, R2, 0x108 ;  /* 0x00000108021b7836 */ /* 0x000fc60000000000 */
[----:B------:R-:W-:Y:S02]  /*0cc0*/  LOP3.LUT R13, R15, R13, R14, 0x96, !PT ;  /* 0x0000000d0f0d7212 */ /* 0x000fe400078e960e */
[----:B------:R-:W-:Y:S01]  /*0cd0*/  IADD3 R14, PT, PT, R8, R3, R21 ;  /* 0x00000003080e7210 */ /* 0x000fe20007ffe015 */
[----:B------:R1:W-:Y:S01]  /*0ce0*/  STL.128 [R1+0x10], R4 ;  /* 0x0000100401007387 */ /* 0x0003e20000100c00 */
[C-C-:B------:R-:W-:Y:S02]  /*0cf0*/  SHF.L.W.U32.HI R2, R27.reuse, 0xf, R27.reuse ;  /* 0x0000000f1b027819 */ /* 0x140fe40000010e1b */
[--C-:B------:R-:W-:Y:S02]  /*0d00*/  SHF.L.W.U32.HI R3, R27, 0xd, R27.reuse ;  /* 0x0000000d1b037819 */ /* 0x100fe40000010e1b */
[--C-:B------:R-:W-:Y:S02]  /*0d10*/  SHF.L.W.U32.HI R15, R10, 0xe, R10.reuse ;  /* 0x0000000e0a0f7819 */ /* 0x100fe40000010e0a */
[----:B------:R-:W-:Y:S01]  /*0d20*/  SHF.R.U32.HI R28, RZ, 0x3, R10 ;  /* 0x00000003ff1c7819 */ /* 0x000fe2000001160a */
[----:B-1----:R-:W-:Y:S01]  /*0d30*/  IMAD.IADD R4, R13, 0x1, R14 ;  /* 0x000000010d047824 */ /* 0x002fe200078e020e */
[----:B------:R-:W-:-:S02]  /*0d40*/  SHF.R.U32.HI R13, RZ, 0xa, R27 ;  /* 0x0000000aff0d7819 */ /* 0x000fc4000001161b */
[----:B------:R-:W-:Y:S02]  /*0d50*/  SHF.L.W.U32.HI R14, R10, 0x19, R10 ;  /* 0x000000190a0e7819 */ /* 0x000fe40000010e0a */
[----:B------:R-:W-:Y:S02]  /*0d60*/  LOP3.LUT R2, R13, R2, R3, 0x96, !PT ;  /* 0x000000020d027212 */ /* 0x000fe400078e9603 */
[----:B------:R-:W-:Y:S02]  /*0d70*/  LOP3.LUT R14, R28, R14, R15, 0x96, !PT ;  /* 0x0000000e1c0e7212 */ /* 0x000fe400078e960f */
[----:B------:R-:W-:Y:S02]  /*0d80*/  IADD3 R5, PT, PT, R9, R2, R22 ;  /* 0x0000000209057210 */ /* 0x000fe40007ffe016 */
[C-C-:B------:R-:W-:Y:S02]  /*0d90*/  SHF.L.W.U32.HI R3, R4.reuse, 0xf, R4.reuse ;  /* 0x0000000f04037819 */ /* 0x140fe40000010e04 */
[----:B------:R-:W-:-:S02]  /*0da0*/  SHF.L.W.U32.HI R6, R4, 0xd, R4 ;  /* 0x0000000d04067819 */ /* 0x000fc40000010e04 */
[----:B------:R-:W-:Y:S01]  /*0db0*/  SHF.R.U32.HI R7, RZ, 0xa, R4 ;  /* 0x0000000aff077819 */ /* 0x000fe20000011604 */
[----:B------:R-:W-:-:S03]  /*0dc0*/  IMAD.IADD R5, R14, 0x1, R5 ;  /* 0x000000010e057824 */ /* 0x000fc600078e0205 */
[----:B------:R-:W-:Y:S02]  /*0dd0*/  LOP3.LUT R2, R7, R3, R6, 0x96, !PT ;  /* 0x0000000307027212 */ /* 0x000fe400078e9606 */
[C-C-:B------:R-:W-:Y:S02]  /*0de0*/  SHF.L.W.U32.HI R6, R11.reuse, 0x19, R11.reuse ;  /* 0x000000190b067819 */ /* 0x140fe40000010e0b */
[--C-:B------:R-:W-:Y:S02]  /*0df0*/  SHF.L.W.U32.HI R3, R11, 0xe, R11.reuse ;  /* 0x0000000e0b037819 */ /* 0x100fe40000010e0b */
[----:B------:R-:W-:Y:S02]  /*0e00*/  SHF.R.U32.HI R7, RZ, 0x3, R11 ;  /* 0x00000003ff077819 */ /* 0x000fe4000001160b */
[C-C-:B------:R-:W-:Y:S02]  /*0e10*/  SHF.L.W.U32.HI R13, R5.reuse, 0xf, R5.reuse ;  /* 0x0000000f050d7819 */ /* 0x140fe40000010e05 */
[----:B------:R-:W-:-:S02]  /*0e20*/  SHF.L.W.U32.HI R14, R5, 0xd, R5 ;  /* 0x0000000d050e7819 */ /* 0x000fc40000010e05 */
[----:B------:R-:W-:Y:S01]  /*0e30*/  SHF.R.U32.HI R15, RZ, 0xa, R5 ;  /* 0x0000000aff0f7819 */ /* 0x000fe20000011605 */
[----:B------:R1:W-:Y:S01]  /*0e40*/  STL.128 [R1+0x40], R8 ;  /* 0x0000400801007387 */ /* 0x0003e20000100c00 */
[----:B------:R-:W-:Y:S02]  /*0e50*/  LOP3.LUT R6, R7, R6, R3, 0x96, !PT ;  /* 0x0000000607067212 */ /* 0x000fe400078e9603 */
[----:B------:R-:W-:Y:S02]  /*0e60*/  IADD3 R7, PT, PT, R10, R2, R23 ;  /* 0x000000020a077210 */ /* 0x000fe40007ffe017 */
[----:B------:R-:W-:Y:S02]  /*0e70*/  LOP3.LUT R3, R15, R13, R14, 0x96, !PT ;  /* 0x0000000d0f037212 */ /* 0x000fe400078e960e */
[--C-:B------:R-:W-:Y:S02]  /*0e80*/  SHF.L.W.U32.HI R28, R16, 0x19, R16.reuse ;  /* 0x00000019101c7819 */ /* 0x100fe40000010e10 */
[----:B------:R-:W-:Y:S01]  /*0e90*/  SHF.R.U32.HI R2, RZ, 0x3, R16 ;  /* 0x00000003ff027819 */ /* 0x000fe20000011610 */
[----:B------:R-:W-:Y:S01]  /*0ea0*/  IMAD.IADD R6, R6, 0x1, R7 ;  /* 0x0000000106067824 */ /* 0x000fe200078e0207 */
[----:B------:R-:W-:-:S02]  /*0eb0*/  IADD3 R3, PT, PT, R11, R3, R24 ;  /* 0x000000030b037210 */ /* 0x000fc40007ffe018 */
[----:B-1----:R-:W-:-:S04]  /*0ec0*/  SHF.L.W.U32.HI R9, R16, 0xe, R16 ;  /* 0x0000000e10097819 */ /* 0x002fc80000010e10 */
[----:B------:R-:W-:Y:S02]  /*0ed0*/  LOP3.LUT R28, R2, R28, R9, 0x96, !PT ;  /* 0x0000001c021c7212 */ /* 0x000fe400078e9609 */
[C-C-:B------:R-:W-:Y:S02]  /*0ee0*/  SHF.L.W.U32.HI R2, R6.reuse, 0xf, R6.reuse ;  /* 0x0000000f06027819 */ /* 0x140fe40000010e06 */
[--C-:B------:R-:W-:Y:S01]  /*0ef0*/  SHF.L.W.U32.HI R9, R6, 0xd, R6.reuse ;  /* 0x0000000d06097819 */ /* 0x100fe20000010e06 */
[----:B------:R-:W-:Y:S01]  /*0f00*/  IMAD.IADD R7, R28, 0x1, R3 ;  /* 0x000000011c077824 */ /* 0x000fe200078e0203 */
[----:B------:R-:W-:Y:S01]  /*0f10*/  SHF.R.U32.HI R10, RZ, 0xa, R6 ;  /* 0x0000000aff0a7819 */ /* 0x000fe20000011606 */
[----:B------:R-:W-:Y:S01]  /*0f20*/  IMAD.MOV.U32 R13, RZ, RZ, RZ ;  /* 0x000000ffff0d7224 */ /* 0x000fe200078e00ff */
[----:B------:R-:W-:Y:S02]  /*0f30*/  CS2R R14, SRZ ;  /* 0x00000000000e7805 */ /* 0x000fe4000001ff00 */
[----:B------:R-:W-:-:S02]  /*0f40*/  LOP3.LUT R2, R10, R2, R9, 0x96, !PT ;  /* 0x000000020a027212 */ /* 0x000fc400078e9609 */
[C-C-:B------:R-:W-:Y:S02]  /*0f50*/  SHF.L.W.U32.HI R3, R7.reuse, 0xf, R7.reuse ;  /* 0x0000000f07037819 */ /* 0x140fe40000010e07 */
[--C-:B------:R-:W-:Y:S02]  /*0f60*/  SHF.L.W.U32.HI R10, R7, 0xd, R7.reuse ;  /* 0x0000000d070a7819 */ /* 0x100fe40000010e07 */
[----:B------:R-:W-:Y:S02]  /*0f70*/  SHF.R.U32.HI R9, RZ, 0xa, R7 ;  /* 0x0000000aff097819 */ /* 0x000fe40000011607 */
[C-C-:B------:R-:W-:Y:S02]  /*0f80*/  SHF.L.W.U32.HI R8, R17.reuse, 0x19, R17.reuse ;  /* 0x0000001911087819 */ /* 0x140fe40000010e11 */
[--C-:B------:R-:W-:Y:S02]  /*0f90*/  SHF.L.W.U32.HI R11, R17, 0xe, R17.reuse ;  /* 0x0000000e110b7819 */ /* 0x100fe40000010e11 */
[----:B------:R-:W-:Y:S01]  /*0fa0*/  SHF.R.U32.HI R29, RZ, 0x3, R17 ;  /* 0x00000003ff1d7819 */ /* 0x000fe20000011611 */
[----:B------:R1:W-:Y:S01]  /*0fb0*/  STL.128 [R1+0x20], R12 ;  /* 0x0000200c01007387 */ /* 0x0003e20000100c00 */
[----:B------:R-:W-:-:S02]  /*0fc0*/  LOP3.LUT R9, R9, R3, R10, 0x96, !PT ;  /* 0x0000000309097212 */ /* 0x000fc400078e960a */
[----:B------:R-:W-:Y:S02]  /*0fd0*/  LOP3.LUT R8, R29, R8, R11, 0x96, !PT ;  /* 0x000000081d087212 */ /* 0x000fe400078e960b */
[----:B------:R-:W-:Y:S02]  /*0fe0*/  IADD3 R3, PT, PT, R16, R2, R25 ;  /* 0x0000000210037210 */ /* 0x000fe40007ffe019 */
[----:B------:R-:W-:Y:S02]  /*0ff0*/  SHF.L.W.U32.HI R11, R18, 0x19, R18 ;  /* 0x00000019120b7819 */ /* 0x000fe40000010e12 */
[----:B------:R-:W-:Y:S01]  /*1000*/  IADD3 R9, PT, PT, R17, R9, R26 ;  /* 0x0000000911097210 */ /* 0x000fe20007ffe01a */
[----:B------:R-:W-:Y:S01]  /*1010*/  IMAD.IADD R8, R8, 0x1, R3 ;  /* 0x0000000108087824 */ /* 0x000fe200078e0203 */
[--C-:B-1----:R-:W-:Y:S02]  /*1020*/  SHF.L.W.U32.HI R12, R18, 0xe, R18.reuse ;  /* 0x0000000e120c7819 */ /* 0x102fe40000010e12 */
[----:B------:R-:W-:-:S04]  /*1030*/  SHF.R.U32.HI R13, RZ, 0x3, R18 ;  /* 0x00000003ff0d7819 */ /* 0x000fc80000011612 */
[----:B------:R-:W-:Y:S02]  /*1040*/  LOP3.LUT R14, R13, R11, R12, 0x96, !PT ;  /* 0x0000000b0d0e7212 */ /* 0x000fe400078e960c */
[C-C-:B------:R-:W-:Y:S02]  /*1050*/  SHF.L.W.U32.HI R10, R19.reuse, 0x19, R19.reuse ;  /* 0x00000019130a7819 */ /* 0x140fe40000010e13 */
[----:B------:R-:W-:Y:S01]  /*1060*/  SHF.L.W.U32.HI R13, R19, 0xe, R19 ;  /* 0x0000000e130d7819 */ /* 0x000fe20000010e13 */
[----:B------:R-:W-:Y:S01]  /*1070*/  IMAD.IADD R9, R14, 0x1, R9 ;  /* 0x000000010e097824 */ /* 0x000fe200078e0209 */
[----:B------:R-:W-:Y:S02]  /*1080*/  SHF.R.U32.HI R12, RZ, 0x3, R19 ;  /* 0x00000003ff0c7819 */ /* 0x000fe40000011613 */
[C-C-:B------:R-:W-:Y:S02]  /*1090*/  SHF.L.W.U32.HI R2, R8.reuse, 0xf, R8.reuse ;  /* 0x0000000f08027819 */ /* 0x140fe40000010e08 */
[----:B------:R-:W-:-:S02]  /*10a0*/  SHF.L.W.U32.HI R3, R8, 0xd, R8 ;  /* 0x0000000d08037819 */ /* 0x000fc40000010e08 */
[----:B------:R-:W-:Y:S02]  /*10b0*/  SHF.R.U32.HI R11, RZ, 0xa, R8 ;  /* 0x0000000aff0b7819 */ /* 0x000fe40000011608 */
[----:B------:R-:W-:Y:S02]  /*10c0*/  LOP3.LUT R10, R12, R10, R13, 0x96, !PT ;  /* 0x0000000a0c0a7212 */ /* 0x000fe400078e960d */
[----:B------:R-:W-:Y:S02]  /*10d0*/  LOP3.LUT R2, R11, R2, R3, 0x96, !PT ;  /* 0x000000020b027212 */ /* 0x000fe400078e9603 */
[C-C-:B------:R-:W-:Y:S02]  /*10e0*/  SHF.L.W.U32.HI R3, R9.reuse, 0xf, R9.reuse ;  /* 0x0000000f09037819 */ /* 0x140fe40000010e09 */
[--C-:B------:R-:W-:Y:S02]  /*10f0*/  SHF.L.W.U32.HI R12, R9, 0xd, R9.reuse ;  /* 0x0000000d090c7819 */ /* 0x100fe40000010e09 */
[----:B------:R-:W-:-:S02]  /*1100*/  SHF.R.U32.HI R11, RZ, 0xa, R9 ;  /* 0x0000000aff0b7819 */ /* 0x000fc40000011609 */
[----:B------:R-:W-:Y:S02]  /*1110*/  SHF.L.W.U32.HI R13, R20, 0x19, R20 ;  /* 0x00000019140d7819 */ /* 0x000fe40000010e14 */
[----:B------:R-:W-:Y:S02]  /*1120*/  LOP3.LUT R11, R11, R3, R12, 0x96, !PT ;  /* 0x000000030b0b7212 */ /* 0x000fe400078e960c */
[----:B------:R-:W-:Y:S02]  /*1130*/  IADD3 R3, PT, PT, R18, R2, R27 ;  /* 0x0000000212037210 */ /* 0x000fe40007ffe01b */
[--C-:B------:R-:W-:Y:S02]  /*1140*/  SHF.L.W.U32.HI R14, R20, 0xe, R20.reuse ;  /* 0x0000000e140e7819 */ /* 0x100fe40000010e14 */
[----:B------:R-:W-:Y:S01]  /*1150*/  SHF.R.U32.HI R15, RZ, 0x3, R20 ;  /* 0x00000003ff0f7819 */ /* 0x000fe20000011614 */
[----:B------:R-:W-:Y:S01]  /*1160*/  IMAD.IADD R10, R10, 0x1, R3 ;  /* 0x000000010a0a7824 */ /* 0x000fe200078e0203 */
[----:B------:R-:W-:-:S02]  /*1170*/  IADD3 R2, PT, PT, R19, R11, R4 ;  /* 0x0000000b13027210 */ /* 0x000fc40007ffe004 */
[----:B------:R-:W-:Y:S02]  /*1180*/  LOP3.LUT R13, R15, R13, R14, 0x96, !PT ;  /* 0x0000000d0f0d7212 */ /* 0x000fe400078e960e */
[C-C-:B------:R-:W-:Y:S02]  /*1190*/  SHF.L.W.U32.HI R3, R10.reuse, 0xf, R10.reuse ;  /* 0x0000000f0a037819 */ /* 0x140fe40000010e0a */
[----:B------:R-:W-:Y:S01]  /*11a0*/  SHF.L.W.U32.HI R14, R10, 0xd, R10 ;  /* 0x0000000d0a0e7819 */ /* 0x000fe20000010e0a */
[----:B------:R-:W-:Y:S01]  /*11b0*/  IMAD.IADD R11, R13, 0x1, R2 ;  /* 0x000000010d0b7824 */ /* 0x000fe200078e0202 */
[----:B------:R-:W-:Y:S01]  /*11c0*/  SHF.R.U32.HI R15, RZ, 0xa, R10 ;  /* 0x0000000aff0f7819 */ /* 0x000fe2000001160a */
[----:B------:R1:W-:Y:S01]  /*11d0*/  STL.128 [R1+0x50], R16 ;  /* 0x0000501001007387 */ /* 0x0003e20000100c00 */
[----:B------:R-:W-:Y:S02]  /*11e0*/  SHF.L.W.U32.HI R12, R21, 0x19, R21 ;  /* 0x00000019150c7819 */ /* 0x000fe40000010e15 */
[----:B------:R-:W-:-:S02]  /*11f0*/  LOP3.LUT R3, R15, R3, R14, 0x96, !PT ;  /* 0x000000030f037212 */ /* 0x000fc400078e960e */
[C-C-:B------:R-:W-:Y:S02]  /*1200*/  SHF.L.W.U32.HI R2, R11.reuse, 0xf, R11.reuse ;  /* 0x0000000f0b027819 */ /* 0x140fe40000010e0b */
[--C-:B------:R-:W-:Y:S02]  /*1210*/  SHF.L.W.U32.HI R13, R11, 0xd, R11.reuse ;  /* 0x0000000d0b0d7819 */ /* 0x100fe40000010e0b */
[----:B------:R-:W-:Y:S02]  /*1220*/  SHF.R.U32.HI R14, RZ, 0xa, R11 ;  /* 0x0000000aff0e7819 */ /* 0x000fe4000001160b */
[----:B------:R-:W-:Y:S02]  /*1230*/  IADD3 R3, PT, PT, R20, R3, R5 ;  /* 0x0000000314037210 */ /* 0x000fe40007ffe005 */
[--C-:B-1----:R-:W-:Y:S02]  /*1240*/  SHF.L.W.U32.HI R17, R21, 0xe, R21.reuse ;  /* 0x0000000e15117819 */ /* 0x102fe40000010e15 */
[----:B------:R-:W-:-:S02]  /*1250*/  SHF.R.U32.HI R16, RZ, 0x3, R21 ;  /* 0x00000003ff107819 */ /* 0x000fc40000011615 */
[--C-:B------:R-:W-:Y:S02]  /*1260*/  SHF.L.W.U32.HI R15, R22, 0x19, R22.reuse ;  /* 0x00000019160f7819 */ /* 0x100fe40000010e16 */
[----:B------:R-:W-:Y:S02]  /*1270*/  LOP3.LUT R12, R16, R12, R17, 0x96, !PT ;  /* 0x0000000c100c7212 */ /* 0x000fe400078e9611 */
[--C-:B------:R-:W-:Y:S02]  /*1280*/  SHF.L.W.U32.HI R16, R22, 0xe, R22.reuse ;  /* 0x0000000e16107819 */ /* 0x100fe40000010e16 */
[----:B------:R-:W-:Y:S02]  /*1290*/  SHF.R.U32.HI R17, RZ, 0x3, R22 ;  /* 0x00000003ff117819 */ /* 0x000fe40000011616 */
[----:B------:R-:W-:Y:S01]  /*12a0*/  LOP3.LUT R2, R14, R2, R13, 0x96, !PT ;  /* 0x000000020e027212 */ /* 0x000fe200078e960d */
[----:B------:R-:W-:Y:S01]  /*12b0*/  IMAD.IADD R12, R12, 0x1, R3 ;  /* 0x000000010c0c7824 */ /* 0x000fe200078e0203 */
[----:B------:R-:W-:-:S02]  /*12c0*/  LOP3.LUT R13, R17, R15, R16, 0x96, !PT ;  /* 0x0000000f110d7212 */ /* 0x000fc400078e9610 */
[----:B------:R-:W-:Y:S02]  /*12d0*/  IADD3 R2, PT, PT, R21, R2, R6 ;  /* 0x0000000215027210 */ /* 0x000fe40007ffe006 */
        /* <DEDUP_REMOVED lines=8> */
[C-C-:B------:R-:W-:Y:S02]  /*1360*/  SHF.L.W.U32.HI R2, R13.reuse, 0xf, R13.reuse ;  /* 0x0000000f0d027819 */ /* 0x140fe40000010e0d */
[--C-:B------:R-:W-:Y:S02]  /*1370*/  SHF.L.W.U32.HI R15, R13, 0xd, R13.reuse ;  /* 0x0000000d0d0f7819 */ /* 0x100fe40000010e0d */
[----:B------:R-:W-:Y:S02]  /*1380*/  SHF.R.U32.HI R14, RZ, 0xa, R13 ;  /* 0x0000000aff0e7819 */ /* 0x000fe4000001160d */
[----:B------:R-:W-:-:S02]  /*1390*/  LOP3.LUT R16, R18, R16, R17, 0x96, !PT ;  /* 0x0000001012107212 */ /* 0x000fc400078e9611 */
[----:B------:R-:W-:Y:S02]  /*13a0*/  IADD3 R3, PT, PT, R22, R3, R7 ;  /* 0x0000000316037210 */ /* 0x000fe40007ffe007 */
[C-C-:B------:R-:W-:Y:S02]  /*13b0*/  SHF.L.W.U32.HI R17, R24.reuse, 0x19, R24.reuse ;  /* 0x0000001918117819 */ /* 0x140fe40000010e18 */
        /* <DEDUP_REMOVED lines=9> */
[----:B------:R-:W-:Y:S01]  /*1450*/  SHF.R.U32.HI R17, RZ, 0xa, R14 ;  /* 0x0000000aff117819 */ /* 0x000fe2000001160e */
[----:B------:R1:W-:Y:S01]  /*1460*/  STL.128 [R1+0x60], R20 ;  /* 0x0000601401007387 */ /* 0x0003e20000100c00 */
[C-C-:B------:R-:W-:Y:S02]  /*1470*/  SHF.L.W.U32.HI R16, R25.reuse, 0x19, R25.reuse ;  /* 0x0000001919107819 */ /* 0x140fe40000010e19 */
[----:B------:R-:W-:-:S02]  /*1480*/  SHF.L.W.U32.HI R19, R25, 0xe, R25 ;  /* 0x0000000e19137819 */ /* 0x000fc40000010e19 */
[----:B------:R-:W-:Y:S02]  /*1490*/  LOP3.LUT R3, R17, R3, R18, 0x96, !PT ;  /* 0x0000000311037212 */ /* 0x000fe400078e9612 */
[C-C-:B------:R-:W-:Y:S02]  /*14a0*/  SHF.L.W.U32.HI R2, R15.reuse, 0xf, R15.reuse ;  /* 0x0000000f0f027819 */ /* 0x140fe40000010e0f */
[--C-:B------:R-:W-:Y:S02]  /*14b0*/  SHF.L.W.U32.HI R17, R15, 0xd, R15.reuse ;  /* 0x0000000d0f117819 */ /* 0x100fe40000010e0f */
[----:B------:R-:W-:Y:S02]  /*14c0*/  SHF.R.U32.HI R18, RZ, 0xa, R15 ;  /* 0x0000000aff127819 */ /* 0x000fe4000001160f */
[----:B-1----:R-:W-:Y:S02]  /*14d0*/  SHF.R.U32.HI R20, RZ, 0x3, R25 ;  /* 0x00000003ff147819 */ /* 0x002fe40000011619 */
[----:B------:R-:W-:-:S02]  /*14e0*/  IADD3 R3, PT, PT, R24, R3, R9 ;  /* 0x0000000318037210 */ /* 0x000fc40007ffe009 */
[----:B------:R-:W-:Y:S02]  /*14f0*/  LOP3.LUT R16, R20, R16, R19, 0x96, !PT ;  /* 0x0000001014107212 */ /* 0x000fe400078e9613 */
        /* <DEDUP_REMOVED lines=49> */
[--C-:B------:R-:W-:Y:S01]  /*1810*/  SHF.L.W.U32.HI R3, R20, 0xd, R20.reuse ;  /* 0x0000000d14037819 */ /* 0x100fe20000010e14 */
[----:B------:R-:W-:Y:S01]  /*1820*/  IMAD.IADD R21, R26, 0x1, R21 ;  /* 0x000000011a157824 */ /* 0x000fe200078e0215 */
[----:B------:R-:W-:Y:S01]  /*1830*/  SHF.R.U32.HI R23, RZ, 0xa, R20 ;  /* 0x0000000aff177819 */ /* 0x000fe20000011614 */
[----:B------:R1:W-:Y:S01]  /*1840*/  STL.128 [R1+0x80], R4 ;  /* 0x0000800401007387 */ /* 0x0003e20000100c00 */
[----:B------:R-:W-:Y:S02]  /*1850*/  SHF.L.W.U32.HI R22, R7, 0x19, R7 ;  /* 0x0000001907167819 */ /* 0x000fe40000010e07 */
[----:B------:R-:W-:-:S02]  /*1860*/  LOP3.LUT R2, R23, R2, R3, 0x96, !PT ;  /* 0x0000000217027212 */ /* 0x000fc400078e9603 */
[----:B------:R-:W-:Y:S02]  /*1870*/  SHF.L.W.U32.HI R3, R21, 0xf, R21 ;  /* 0x0000000f15037819 */ /* 0x000fe40000010e15 */
[--C-:B------:R-:W-:Y:S02]  /*1880*/  SHF.L.W.U32.HI R25, R7, 0xe, R7.reuse ;  /* 0x0000000e07197819 */ /* 0x100fe40000010e07 */
[----:B------:R-:W-:Y:S02]  /*1890*/  SHF.R.U32.HI R24, RZ, 0x3, R7 ;  /* 0x00000003ff187819 */ /* 0x000fe40000011607 */
[--C-:B-1----:R-:W-:Y:S02]  /*18a0*/  SHF.L.W.U32.HI R4, R21, 0xd, R21.reuse ;  /* 0x0000000d15047819 */ /* 0x102fe40000010e15 */
[----:B------:R-:W-:Y:S02]  /*18b0*/  SHF.R.U32.HI R5, RZ, 0xa, R21 ;  /* 0x0000000aff057819 */ /* 0x000fe40000011615 */
[----:B------:R-:W-:-:S02]  /*18c0*/  LOP3.LUT R22, R24, R22, R25, 0x96, !PT ;  /* 0x0000001618167212 */ /* 0x000fc400078e9619 */
[----:B------:R-:W-:Y:S02]  /*18d0*/  LOP3.LUT R4, R5, R3, R4, 0x96, !PT ;  /* 0x0000000305047212 */ /* 0x000fe400078e9604 */
[----:B------:R-:W-:Y:S02]  /*18e0*/  IADD3 R3, PT, PT, R6, R2, R15 ;  /* 0x0000000206037210 */ /* 0x000fe40007ffe00f */
[C-C-:B------:R-:W-:Y:S02]  /*18f0*/  SHF.L.W.U32.HI R23, R8.reuse, 0x19, R8.reuse ;  /* 0x0000001908177819 */ /* 0x140fe40000010e08 */
[--C-:B------:R-:W-:Y:S02]  /*1900*/  SHF.L.W.U32.HI R24, R8, 0xe, R8.reuse ;  /* 0x0000000e08187819 */ /* 0x100fe40000010e08 */
[----:B------:R-:W-:Y:S01]  /*1910*/  SHF.R.U32.HI R25, RZ, 0x3, R8 ;  /* 0x00000003ff197819 */ /* 0x000fe20000011608 */
[----:B------:R-:W-:Y:S01]  /*1920*/  IMAD.IADD R22, R22, 0x1, R3 ;  /* 0x0000000116167824 */ /* 0x000fe200078e0203 */
[----:B------:R-:W-:-:S02]  /*1930*/  IADD3 R4, PT, PT, R7, R4, R16 ;  /* 0x0000000407047210 */ /* 0x000fc40007ffe010 */
[----:B------:R-:W-:Y:S02]  /*1940*/  LOP3.LUT R23, R25, R23, R24, 0x96, !PT ;  /* 0x0000001719177212 */ /* 0x000fe400078e9618 */
[C-C-:B------:R-:W-:Y:S02]  /*1950*/  SHF.L.W.U32.HI R6, R9.reuse, 0x19, R9.reuse ;  /* 0x0000001909067819 */ /* 0x140fe40000010e09 */
[--C-:B------:R-:W-:Y:S01]  /*1960*/  SHF.L.W.U32.HI R7, R9, 0xe, R9.reuse ;  /* 0x0000000e09077819 */ /* 0x100fe20000010e09 */
        /* <DEDUP_REMOVED lines=21> */
[----:B------:R-:W-:Y:S01]  /*1ac0*/  SHF.R.U32.HI R7, RZ, 0xa, R4 ;  /* 0x0000000aff077819 */ /* 0x000fe20000011604 */
[----:B------:R1:W-:Y:S01]  /*1ad0*/  STL.128 [R1+0x90], R8 ;  /* 0x0000900801007387 */ /* 0x0003e20000100c00 */
[----:B------:R-:W-:Y:S02]  /*1ae0*/  SHF.L.W.U32.HI R6, R11, 0x19, R11 ;  /* 0x000000190b067819 */ /* 0x000fe40000010e0b */
[----:B------:R-:W-:-:S02]  /*1af0*/  LOP3.LUT R2, R7, R2, R3, 0x96, !PT ;  /* 0x0000000207027212 */ /* 0x000fc400078e9603 */
[--C-:B------:R-:W-:Y:S02]  /*1b00*/  SHF.L.W.U32.HI R3, R5, 0xf, R5.reuse ;  /* 0x0000000f05037819 */ /* 0x100fe40000010e05 */
[----:B------:R-:W-:Y:S02]  /*1b10*/  SHF.R.U32.HI R7, RZ, 0xa, R5 ;  /* 0x0000000aff077819 */ /* 0x000fe40000011605 */
[--C-:B------:R-:W-:Y:S02]  /*1b20*/  SHF.L.W.U32.HI R25, R11, 0xe, R11.reuse ;  /* 0x0000000e0b197819 */ /* 0x100fe40000010e0b */
[----:B------:R-:W-:Y:S02]  /*1b30*/  SHF.R.U32.HI R24, RZ, 0x3, R11 ;  /* 0x00000003ff187819 */ /* 0x000fe4000001160b */
[----:B-1----:R-:W-:Y:S02]  /*1b40*/  SHF.L.W.U32.HI R8, R5, 0xd, R5 ;  /* 0x0000000d05087819 */ /* 0x002fe40000010e05 */
        /* <DEDUP_REMOVED lines=75> */
[C-C-:B------:R-:W-:Y:S02]  /*2000*/  SHF.L.W.U32.HI R14, R19.reuse, 0x19, R19.reuse ;  /* 0x00000019130e7819 */ /* 0x140fe40000010e13 */
[----:B------:R-:W-:-:S02]  /*2010*/  SHF.L.W.U32.HI R25, R19, 0xe, R19 ;  /* 0x0000000e13197819 */ /* 0x000fc40000010e13 */
[----:B------:R-:W-:Y:S02]  /*2020*/  SHF.R.U32.HI R24, RZ, 0x3, R19 ;  /* 0x00000003ff187819 */ /* 0x000fe40000011613 */
[----:B------:R-:W-:Y:S02]  /*2030*/  LOP3.LUT R2, R15, R2, R3, 0x96, !PT ;  /* 0x000000020f027212 */ /* 0x000fe400078e9603 */
[C-C-:B------:R-:W-:Y:S02]  /*2040*/  SHF.L.W.U32.HI R3, R13.reuse, 0xf, R13.reuse ;  /* 0x0000000f0d037819 */ /* 0x140fe40000010e0d */
[----:B------:R-:W-:Y:S02]  /*2050*/  SHF.R.U32.HI R15, RZ, 0xa, R13 ;  /* 0x0000000aff0f7819 */ /* 0x000fe4000001160d */
[----:B------:R-:W-:Y:S02]  /*2060*/  LOP3.LUT R14, R24, R14, R25, 0x96, !PT ;  /* 0x0000000e180e7212 */ /* 0x000fe400078e9619 */
[----:B-1----:R-:W-:-:S02]  /*2070*/  SHF.L.W.U32.HI R16, R13, 0xd, R13 ;  /* 0x0000000d0d107819 */ /* 0x002fc40000010e0d */
[C-C-:B------:R-:W-:Y:S02]  /*2080*/  SHF.L.W.U32.HI R17, R20.reuse, 0x19, R20.reuse ;  /* 0x0000001914117819 */ /* 0x140fe40000010e14 */
[--C-:B------:R-:W-:Y:S02]  /*2090*/  SHF.L.W.U32.HI R24, R20, 0xe, R20.reuse ;  /* 0x0000000e14187819 */ /* 0x100fe40000010e14 */
[----:B------:R-:W-:Y:S02]  /*20a0*/  SHF.R.U32.HI R25, RZ, 0x3, R20 ;  /* 0x00000003ff197819 */ /* 0x000fe40000011614 */
[----:B------:R-:W-:Y:S02]  /*20b0*/  LOP3.LUT R3, R15, R3, R16, 0x96, !PT ;  /* 0x000000030f037212 */ /* 0x000fe400078e9610 */
[----:B------:R-:W-:Y:S02]  /*20c0*/  LOP3.LUT R15, R25, R17, R24, 0x96, !PT ;  /* 0x00000011190f7212 */ /* 0x000fe400078e9618 */
[----:B------:R-:W-:-:S02]  /*20d0*/  IADD3 R25, PT, PT, R18, R2, R7 ;  /* 0x0000000212197210 */ /* 0x000fc40007ffe007 */
[----:B------:R-:W-:Y:S02]  /*20e0*/  IADD3 R24, PT, PT, R19, R3, R8 ;  /* 0x0000000313187210 */ /* 0x000fe40007ffe008 */
[----:B------:R-:W1:Y:S01]  /*20f0*/  LDC.64 R2, c[0x0][0x388] ;  /* 0x0000e200ff027b82 */ /* 0x000e620000000a00 */
[----:B------:R-:W-:Y:S02]  /*2100*/  IMAD.IADD R14, R14, 0x1, R25 ;  /* 0x000000010e0e7824 */ /* 0x000fe400078e0219 */
[----:B------:R-:W-:Y:S01]  /*2110*/  IMAD.IADD R15, R15, 0x1, R24 ;  /* 0x000000010f0f7824 */ /* 0x000fe200078e0218 */
[----:B------:R-:W-:Y:S04]  /*2120*/  STL.128 [R1+0xd0], R4 ;  /* 0x0000d00401007387 */ /* 0x000fe80000100c00 */
[----:B------:R-:W-:Y:S04]  /*2130*/  STL.128 [R1+0xe0], R8 ;  /* 0x0000e00801007387 */ /* 0x000fe80000100c00 */
[----:B------:R-:W-:Y:S01]  /*2140*/  STL.128 [R1+0xf0], R12 ;  /* 0x0000f00c01007387 */ /* 0x000fe20000100c00 */
[----:B------:R-:W-:Y:S01]  /*2150*/  IMAD.MOV.U32 R19, RZ, RZ, 0x108 ;  /* 0x00000108ff137424 */ /* 0x000fe200078e00ff */
[----:B------:R-:W-:Y:S01]  /*2160*/  CS2R R16, SRZ ;  /* 0x0000000000107805 */ /* 0x000fe2000001ff00 */
[----:B------:R-:W-:Y:S01]  /*2170*/  IMAD.MOV.U32 R18, RZ, RZ, RZ ;  /* 0x000000ffff127224 */ /* 0x000fe200078e00ff */
[----:B------:R2:W-:Y:S01]  /*2180*/  STL.128 [R1+0xc0], R20 ;  /* 0x0000c01401007387 */ /* 0x0005e20000100c00 */
[----:B------:R-:W-:-:S03]  /*2190*/  IMAD.U32 R25, RZ, RZ, UR7 ;  /* 0x00000007ff197e24 */ /* 0x000fc6000f8e00ff */
[----:B------:R3:W-:Y:S01]  /*21a0*/  STL.128 [R1+0x30], R16 ;  /* 0x0000301001007387 */ /* 0x0007e20000100c00 */
[----:B0-----:R-:W-:Y:S02]  /*21b0*/  IMAD.U32 R24, RZ, RZ, UR4 ;  /* 0x00000004ff187e24 */ /* 0x001fe4000f8e00ff */
[----:B-1----:R-:W-:Y:S01]  /*21c0*/  IMAD.WIDE.U32 R2, R0, 0x20, R2 ;  /* 0x0000002000027825 */ /* 0x002fe200078e0002 */
[----:B------:R-:W-:-:S03]  /*21d0*/  UMOV UR4, URZ ;  /* 0x000000ff00047c82 */ /* 0x000fc60008000000 */
[----:B------:R-:W-:Y:S02]  /*21e0*/  VIADD R0, R1, 0x10 ;  /* 0x0000001001007836 */ /* 0x000fe40000000000 */
[----:B--2---:R-:W-:Y:S02]  /*21f0*/  IMAD.U32 R20, RZ, RZ, UR11 ;  /* 0x0000000bff147e24 */ /* 0x004fe4000f8e00ff */
[----:B------:R-:W-:Y:S02]  /*2200*/  IMAD.U32 R21, RZ, RZ, UR12 ;  /* 0x0000000cff157e24 */ /* 0x000fe4000f8e00ff */
[----:B---3--:R-:W-:Y:S02]  /*2210*/  IMAD.U32 R18, RZ, RZ, UR6 ;  /* 0x00000006ff127e24 */ /* 0x008fe4000f8e00ff */
[----:B------:R-:W-:Y:S02]  /*2220*/  IMAD.U32 R19, RZ, RZ, UR10 ;  /* 0x0000000aff137e24 */ /* 0x000fe4000f8e00ff */
[----:B------:R-:W-:-:S02]  /*2230*/  IMAD.U32 R16, RZ, RZ, UR13 ;  /* 0x0000000dff107e24 */ /* 0x000fc4000f8e00ff */
[----:B------:R-:W-:Y:S01]  /*2240*/  IMAD.U32 R17, RZ, RZ, UR5 ;  /* 0x00000005ff117e24 */ /* 0x000fe2000f8e00ff */
[----:B------:R-:W-:-:S06]  /*2250*/  UMOV UR5, 0x10 ;  /* 0x0000001000057882 */ /* 0x000fcc0000000000 */
.L_x_5:
        /* <DEDUP_REMOVED lines=11> */
[----:B------:R-:W-:-:S04]  /*2310*/  IADD3 R13, PT, PT, R16, R13, R12 ;  /* 0x0000000d100d7210 */ /* 0x000fc80007ffe00c */
        /* <DEDUP_REMOVED lines=10> */
[----:B------:R-:W-:Y:S01]  /*23c0*/  IMAD.IADD R4, R13, 0x1, R18 ;  /* 0x000000010d047824 */ /* 0x000fe200078e0212 */
[----:B------:R-:W-:-:S04]  /*23d0*/  LOP3.LUT R18, R17, R18, R24, 0xe8, !PT ;  /* 0x0000001211127212 */ /* 0x000fc800078ee818 */
[C-C-:B------:R-:W-:Y:S02]  /*23e0*/  SHF.L.W.U32.HI R5, R4.reuse, 0x1a, R4.reuse ;  /* 0x0000001a04057819 */ /* 0x140fe40000010e04 */
[C-C-:B------:R-:W-:Y:S02]  /*23f0*/  SHF.L.W.U32.HI R14, R4.reuse, 0x15, R4.reuse ;  /* 0x00000015040e7819 */ /* 0x140fe40000010e04 */
[----:B------:R-:W-:-:S04]  /*2400*/  SHF.L.W.U32.HI R15, R4, 0x7, R4 ;  /* 0x00000007040f7819 */ /* 0x000fc80000010e04 */
[----:B------:R-:W-:Y:S02]  /*2410*/  LOP3.LUT R5, R15, R5, R14, 0x96, !PT ;  /* 0x000000050f057212 */ /* 0x000fe400078e960e */
[----:B------:R-:W-:Y:S02]  /*2420*/  LOP3.LUT R14, R19, R4, R25, 0xb8, !PT ;  /* 0x00000004130e7212 */ /* 0x000fe400078eb819 */
[----:B------:R-:W-:Y:S02]  /*2430*/  SHF.L.W.U32.HI R15, R24, 0xa, R24 ;  /* 0x0000000a180f7819 */ /* 0x000fe40000010e18 */
[----:B------:R-:W-:Y:S02]  /*2440*/  IADD3 R21, PT, PT, R20, R5, R14 ;  /* 0x0000000514157210 */ /* 0x000fe40007ffe00e */
[C-C-:B------:R-:W-:Y:S02]  /*2450*/  SHF.L.W.U32.HI R5, R24.reuse, 0x1e, R24.reuse ;  /* 0x0000001e18057819 */ /* 0x140fe40000010e18 */
[----:B------:R-:W-:-:S02]  /*2460*/  SHF.L.W.U32.HI R14, R24, 0x13, R24 ;  /* 0x00000013180e7819 */ /* 0x000fc40000010e18 */
[----:B0-----:R-:W-:Y:S02]  /*2470*/  IADD3 R6, PT, PT, R6, UR6, R21 ;  /* 0x0000000606067c10 */ /* 0x001fe4000fffe015 */
[----:B------:R-:W-:-:S03]  /*2480*/  LOP3.LUT R15, R15, R5, R14, 0x96, !PT ;  /* 0x000000050f0f7212 */ /* 0x000fc600078e960e */
[----:B------:R-:W-:Y:S01]  /*2490*/  IMAD.IADD R5, R6, 0x1, R17 ;  /* 0x0000000106057824 */ /* 0x000fe200078e0211 */
[----:B------:R-:W-:-:S04]  /*24a0*/  IADD3 R15, PT, PT, R12, R15, R18 ;  /* 0x0000000f0c0f7210 */ /* 0x000fc80007ffe012 */
[C-C-:B------:R-:W-:Y:S02]  /*24b0*/  SHF.L.W.U32.HI R14, R5.reuse, 0x1a, R5.reuse ;  /* 0x0000001a050e7819 */ /* 0x140fe40000010e05 */
[C-C-:B------:R-:W-:Y:S02]  /*24c0*/  SHF.L.W.U32.HI R21, R5.reuse, 0x15, R5.reuse ;  /* 0x0000001505157819 */ /* 0x140fe40000010e05 */
[----:B------:R-:W-:Y:S02]  /*24d0*/  SHF.L.W.U32.HI R16, R5, 0x7, R5 ;  /* 0x0000000705107819 */ /* 0x000fe40000010e05 */
[----:B------:R-:W-:Y:S02]  /*24e0*/  LOP3.LUT R18, R25, R5, R4, 0xb8, !PT ;  /* 0x0000000519127212 */ /* 0x000fe400078eb804 */
[----:B------:R-:W-:Y:S02]  /*24f0*/  LOP3.LUT R16, R16, R14, R21, 0x96, !PT ;  /* 0x0000000e10107212 */ /* 0x000fe400078e9615 */
[----:B------:R-:W-:-:S02]  /*2500*/  SHF.L.W.U32.HI R12, R15, 0x1e, R15 ;  /* 0x0000001e0f0c7819 */ /* 0x000fc40000010e0f */
[C-C-:B------:R-:W-:Y:S02]  /*2510*/  SHF.L.W.U32.HI R21, R15.reuse, 0x13, R15.reuse ;  /* 0x000000130f157819 */ /* 0x140fe40000010e0f */
[----:B------:R-:W-:Y:S02]  /*2520*/  SHF.L.W.U32.HI R14, R15, 0xa, R15 ;  /* 0x0000000a0f0e7819 */ /* 0x000fe40000010e0f */
[----:B------:R-:W-:Y:S02]  /*2530*/  IADD3 R16, PT, PT, R19, R16, R18 ;  /* 0x0000001013107210 */ /* 0x000fe40007ffe012 */
[----:B------:R-:W-:Y:S02]  /*2540*/  LOP3.LUT R12, R14, R12, R21, 0x96, !PT ;  /* 0x0000000c0e0c7212 */ /* 0x000fe400078e9615 */
[----:B------:R-:W-:Y:S02]  /*2550*/  LOP3.LUT R14, R24, R17, R15, 0xe8, !PT ;  /* 0x00000011180e7212 */ /* 0x000fe400078ee80f */
[----:B------:R-:W-:Y:S01]  /*2560*/  IADD3 R17, PT, PT, R7, UR7, R16 ;  /* 0x0000000707117c10 */ /* 0x000fe2000fffe010 */
[----:B------:R-:W3:Y:S01]  /*2570*/  LDCU.64 UR6, c[0x3][UR5] ;  /* 0x00c00000050677ac */ /* 0x000ee20008000a00 */
[----:B------:R-:W-:-:S03]  /*2580*/  IADD3 R12, PT, PT, R13, R12, R14 ;  /* 0x0000000c0d0c7210 */ /* 0x000fc60007ffe00e */
[----:B------:R-:W-:Y:S01]  /*2590*/  IMAD.IADD R7, R17, 0x1, R24 ;  /* 0x0000000111077824 */ /* 0x000fe200078e0218 */
        /* <DEDUP_REMOVED lines=12> */
[C-C-:B------:R-:W-:Y:S02]  /*2660*/  SHF.L.W.U32.HI R13, R6.reuse, 0x1e, R6.reuse ;  /* 0x0000001e060d7819 */ /* 0x140fe40000010e06 */
[C-C-:B------:R-:W-:Y:S02]  /*2670*/  SHF.L.W.U32.HI R14, R6.reuse, 0x13, R6.reuse ;  /* 0x00000013060e7819 */ /* 0x140fe40000010e06 */
[----:B------:R-:W-:Y:S02]  /*2680*/  SHF.L.W.U32.HI R16, R6, 0xa, R6 ;  /* 0x0000000a06107819 */ /* 0x000fe40000010e06 */
[----:B---3--:R-:W-:Y:S02]  /*2690*/  IADD3 R8, PT, PT, R8, UR6, R25 ;  /* 0x0000000608087c10 */ /* 0x008fe4000fffe019 */
[----:B------:R-:W-:Y:S02]  /*26a0*/  LOP3.LUT R14, R16, R13, R14, 0x96, !PT ;  /* 0x0000000d100e7212 */ /* 0x000fe400078e960e */
[----:B------:R-:W-:Y:S01]  /*26b0*/  LOP3.LUT R19, R12, R15, R6, 0xe8, !PT ;  /* 0x0000000f0c137212 */ /* 0x000fe200078ee806 */
[----:B------:R-:W-:-:S03]  /*26c0*/  IMAD.IADD R16, R15, 0x1, R8 ;  /* 0x000000010f107824 */ /* 0x000fc600078e0208 */
[----:B------:R-:W-:Y:S02]  /*26d0*/  IADD3 R19, PT, PT, R17, R14, R19 ;  /* 0x0000000e11137210 */ /* 0x000fe40007ffe013 */
[C-C-:B------:R-:W-:Y:S02]  /*26e0*/  SHF.L.W.U32.HI R14, R16.reuse, 0x1a, R16.reuse ;  /* 0x0000001a100e7819 */ /* 0x140fe40000010e10 */
[C-C-:B------:R-:W-:Y:S02]  /*26f0*/  SHF.L.W.U32.HI R15, R16.reuse, 0x15, R16.reuse ;  /* 0x00000015100f7819 */ /* 0x140fe40000010e10 */
[----:B------:R-:W-:Y:S02]  /*2700*/  SHF.L.W.U32.HI R17, R16, 0x7, R16 ;  /* 0x0000000710117819 */ /* 0x000fe40000010e10 */
[----:B------:R-:W-:Y:S02]  /*2710*/  LOP3.LUT R18, R5, R16, R7, 0xb8, !PT ;  /* 0x0000001005127212 */ /* 0x000fe400078eb807 */
[----:B------:R-:W-:-:S02]  /*2720*/  LOP3.LUT R17, R17, R14, R15, 0x96, !PT ;  /* 0x0000000e11117212 */ /* 0x000fc400078e960f */
[C-C-:B------:R-:W-:Y:S02]  /*2730*/  SHF.L.W.U32.HI R13, R19.reuse, 0x1e, R19.reuse ;  /* 0x0000001e130d7819 */ /* 0x140fe40000010e13 */
        /* <DEDUP_REMOVED lines=45> */
[----:B------:R-:W0:Y:S01]  /*2a10*/  LDCU.128 UR4, c[0x3][0x100] ;  /* 0x00c02000ff0477ac */ /* 0x000e220008000c00 */
[----:B------:R-:W1:Y:S01]  /*2a20*/  LDCU.128 UR12, c[0x3][0x110] ;  /* 0x00c02200ff0c77ac */ /* 0x000e620008000c00 */
[----:B0-----:R-:W-:Y:S02]  /*2a30*/  VIADD R7, R24, UR4 ;  /* 0x0000000418077c36 */ /* 0x001fe40008000000 */
[----:B------:R-:W-:Y:S02]  /*2a40*/  VIADD R9, R18, UR6 ;  /* 0x0000000612097c36 */ /* 0x000fe40008000000 */
[----:B------:R-:W-:Y:S01]  /*2a50*/  VIADD R17, R17, UR5 ;  /* 0x0000000511117c36 */ /* 0x000fe20008000000 */
[--C-:B------:R-:W-:Y:S01]  /*2a60*/  SHF.R.U32.HI R13, RZ, 0x18, R7.reuse ;  /* 0x00000018ff0d7819 */ /* 0x100fe20000011607 */
[----:B------:R0:W-:Y:S01]  /*2a70*/  STG.E.U8 desc[UR8][R2.64+0x3], R7 ;  /* 0x0000030702007986 */ /* 0x0001e2000c101108 */
[--C-:B------:R-:W-:Y:S01]  /*2a80*/  SHF.R.U32.HI R15, RZ, 0x10, R7.reuse ;  /* 0x00000010ff0f7819 */ /* 0x100fe20000011607 */
[----:B------:R-:W-:Y:S01]  /*2a90*/  VIADD R25, R25, UR7 ;  /* 0x0000000719197c36 */ /* 0x000fe20008000000 */
[----:B------:R-:W-:Y:S01]  /*2aa0*/  SHF.R.U32.HI R23, RZ, 0x8, R7 ;  /* 0x00000008ff177819 */ /* 0x000fe20000011607 */
[----:B-1----:R-:W-:Y:S01]  /*2ab0*/  VIADD R19, R19, UR12 ;  /* 0x0000000c13137c36 */ /* 0x002fe20008000000 */
[--C-:B------:R-:W-:Y:S01]  /*2ac0*/  SHF.R.U32.HI R27, RZ, 0x18, R17.reuse ;  /* 0x00000018ff1b7819 */ /* 0x100fe20000011611 */
[----:B------:R1:W-:Y:S01]  /*2ad0*/  STG.E.U8 desc[UR8][R2.64], R13 ;  /* 0x0000000d02007986 */ /* 0x0003e2000c101108 */
[--C-:B------:R-:W-:Y:S01]  /*2ae0*/  SHF.R.U32.HI R29, RZ, 0x10, R17.reuse ;  /* 0x00000010ff1d7819 */ /* 0x100fe20000011611 */
[----:B------:R-:W-:Y:S01]  /*2af0*/  VIADD R11, R20, UR13 ;  /* 0x0000000d140b7c36 */ /* 0x000fe20008000000 */
[----:B------:R-:W-:Y:S01]  /*2b00*/  SHF.R.U32.HI R0, RZ, 0x8, R17 ;  /* 0x00000008ff007819 */ /* 0x000fe20000011611 */
[----:B------:R2:W-:Y:S01]  /*2b10*/  STG.E.U8 desc[UR8][R2.64+0x1], R15 ;  /* 0x0000010f02007986 */ /* 0x0005e2000c101108 */
[--C-:B------:R-:W-:Y:S01]  /*2b20*/  SHF.R.U32.HI R4, RZ, 0x18, R9.reuse ;  /* 0x00000018ff047819 */ /* 0x100fe20000011609 */
[----:B------:R-:W-:Y:S01]  /*2b30*/  VIADD R21, R21, UR14 ;  /* 0x0000000e15157c36 */ /* 0x000fe20008000000 */
[--C-:B0-----:R-:W-:Y:S01]  /*2b40*/  SHF.R.U32.HI R7, RZ, 0x8, R9.reuse ;  /* 0x00000008ff077819 */ /* 0x101fe20000011609 */
[----:B------:R0:W-:Y:S01]  /*2b50*/  STG.E.U8 desc[UR8][R2.64+0x7], R17 ;  /* 0x0000071102007986 */ /* 0x0001e2000c101108 */
[----:B------:R-:W-:Y:S01]  /*2b60*/  SHF.R.U32.HI R6, RZ, 0x10, R9 ;  /* 0x00000010ff067819 */ /* 0x000fe20000011609 */
[----:B------:R-:W-:-:S02]  /*2b70*/  VIADD R5, R16, UR15 ;  /* 0x0000000f10057c36 */ /* 0x000fc40008000000 */
[----:B------:R3:W-:Y:S01]  /*2b80*/  STG.E.U8 desc[UR8][R2.64+0xb], R9 ;  /* 0x00000b0902007986 */ /* 0x0007e2000c101108 */
[----:B-1----:R-:W-:-:S03]  /*2b90*/  SHF.R.U32.HI R13, RZ, 0x18, R25 ;  /* 0x00000018ff0d7819 */ /* 0x002fc60000011619 */
[----:B------:R1:W-:Y:S01]  /*2ba0*/  STG.E.U8 desc[UR8][R2.64+0xa], R7 ;  /* 0x00000a0702007986 */ /* 0x0003e2000c101108 */
[----:B--2---:R-:W-:Y:S02]  /*2bb0*/  SHF.R.U32.HI R15, RZ, 0x8, R25 ;  /* 0x00000008ff0f7819 */ /* 0x004fe40000011619 */
[----:B0-----:R-:W-:Y:S01]  /*2bc0*/  SHF.R.U32.HI R17, RZ, 0x18, R19 ;  /* 0x00000018ff117819 */ /* 0x001fe20000011613 */
[----:B------:R0:W-:Y:S01]  /*2bd0*/  STG.E.U8 desc[UR8][R2.64+0x4], R27 ;  /* 0x0000041b02007986 */ /* 0x0001e2000c101108 */
[----:B---3--:R-:W-:-:S03]  /*2be0*/  SHF.R.U32.HI R9, RZ, 0x10, R25 ;  /* 0x00000010ff097819 */ /* 0x008fc60000011619 */
[----:B------:R2:W-:Y:S01]  /*2bf0*/  STG.E.U8 desc[UR8][R2.64+0x5], R29 ;  /* 0x0000051d02007986 */ /* 0x0005e2000c101108 */
[----:B-1----:R-:W-:-:S03]  /*2c00*/  SHF.R.U32.HI R7, RZ, 0x8, R19 ;  /* 0x00000008ff077819 */ /* 0x002fc60000011613 */
[----:B------:R1:W-:Y:S04]  /*2c10*/  STG.E.U8 desc[UR8][R2.64+0xf], R25 ;  /* 0x00000f1902007986 */ /* 0x0003e8000c101108 */
[----:B------:R3:W-:Y:S01]  /*2c20*/  STG.E.U8 desc[UR8][R2.64+0x2], R23 ;  /* 0x0000021702007986 */ /* 0x0007e2000c101108 */
[----:B0-----:R-:W-:-:S03]  /*2c30*/  SHF.R.U32.HI R27, RZ, 0x10, R11 ;  /* 0x00000010ff1b7819 */ /* 0x001fc6000001160b */
[----:B------:R0:W-:Y:S01]  /*2c40*/  STG.E.U8 desc[UR8][R2.64+0xc], R13 ;  /* 0x00000c0d02007986 */ /* 0x0001e2000c101108 */
[----:B--2---:R-:W-:-:S03]  /*2c50*/  SHF.R.U32.HI R29, RZ, 0x8, R11 ;  /* 0x00000008ff1d7819 */ /* 0x004fc6000001160b */
[----:B------:R2:W-:Y:S01]  /*2c60*/  STG.E.U8 desc[UR8][R2.64+0xd], R9 ;  /* 0x00000d0902007986 */ /* 0x0005e2000c101108 */
[----:B-1----:R-:W-:-:S03]  /*2c70*/  SHF.R.U32.HI R25, RZ, 0x18, R11 ;  /* 0x00000018ff197819 */ /* 0x002fc6000001160b */
[----:B------:R1:W-:Y:S01]  /*2c80*/  STG.E.U8 desc[UR8][R2.64+0xe], R15 ;  /* 0x00000e0f02007986 */ /* 0x0003e2000c101108 */
[----:B---3--:R-:W-:-:S03]  /*2c90*/  SHF.R.U32.HI R23, RZ, 0x10, R19 ;  /* 0x00000010ff177819 */ /* 0x008fc60000011613 */
[----:B------:R3:W-:Y:S01]  /*2ca0*/  STG.E.U8 desc[UR8][R2.64+0x10], R17 ;  /* 0x0000101102007986 */ /* 0x0007e2000c101108 */
[----:B0-----:R-:W-:-:S03]  /*2cb0*/  SHF.R.U32.HI R13, RZ, 0x18, R21 ;  /* 0x00000018ff0d7819 */ /* 0x001fc60000011615 */
[----:B------:R0:W-:Y:S01]  /*2cc0*/  STG.E.U8 desc[UR8][R2.64+0x17], R11 ;  /* 0x0000170b02007986 */ /* 0x0001e2000c101108 */
[----:B--2---:R-:W-:-:S03]  /*2cd0*/  SHF.R.U32.HI R9, RZ, 0x10, R21 ;  /* 0x00000010ff097819 */ /* 0x004fc60000011615 */
[----:B------:R2:W-:Y:S01]  /*2ce0*/  STG.E.U8 desc[UR8][R2.64+0x12], R7 ;  /* 0x0000120702007986 */ /* 0x0005e2000c101108 */
[--C-:B-1----:R-:W-:Y:S02]  /*2cf0*/  SHF.R.U32.HI R15, RZ, 0x18, R5.reuse ;  /* 0x00000018ff0f7819 */ /* 0x102fe40000011605 */
[----:B---3--:R-:W-:Y:S01]  /*2d00*/  SHF.R.U32.HI R17, RZ, 0x10, R5 ;  /* 0x00000010ff117819 */ /* 0x008fe20000011605 */
[----:B------:R-:W-:Y:S01]  /*2d10*/  STG.E.U8 desc[UR8][R2.64+0x6], R0 ;  /* 0x0000060002007986 */ /* 0x000fe2000c101108 */
[----:B0-----:R-:W-:-:S03]  /*2d20*/  SHF.R.U32.HI R11, RZ, 0x8, R21 ;  /* 0x00000008ff0b7819 */ /* 0x001fc60000011615 */
[----:B------:R-:W-:Y:S01]  /*2d30*/  STG.E.U8 desc[UR8][R2.64+0x8], R4 ;  /* 0x0000080402007986 */ /* 0x000fe2000c101108 */
[----:B--2---:R-:W-:-:S03]  /*2d40*/  SHF.R.U32.HI R7, RZ, 0x8, R5 ;  /* 0x00000008ff077819 */ /* 0x004fc60000011605 */
        /* <DEDUP_REMOVED lines=15> */
.L_x_6:
        /* <DEDUP_REMOVED lines=12> */
.L_x_22:


//--------------------- .text._ZN8collider3gpu19sha256_batch_kernelEPKhPKjS4_Phm --------------------------
	.section	.text._ZN8collider3gpu19sha256_batch_kernelEPKhPKjS4_Phm,"ax",@progbits
	.align	128
        .global         _ZN8collider3gpu19sha256_batch_kernelEPKhPKjS4_Phm
        .type           _ZN8collider3gpu19sha256_batch_kernelEPKhPKjS4_Phm,@function
        .size           _ZN8collider3gpu19sha256_batch_kernelEPKhPKjS4_Phm,(.L_x_23 - _ZN8collider3gpu19sha256_batch_kernelEPKhPKjS4_Phm)
        .other          _ZN8collider3gpu19sha256_batch_kernelEPKhPKjS4_Phm,@"STO_CUDA_ENTRY STV_DEFAULT"
_ZN8collider3gpu19sha256_batch_kernelEPKhPKjS4_Phm:
.text._ZN8collider3gpu19sha256_batch_kernelEPKhPKjS4_Phm:
        /* <DEDUP_REMOVED lines=10> */
[----:B------:R-:W0:Y:S01]  /*00a0*/  LDCU.128 UR4, c[0x0][0x390] ;  /* 0x00007200ff0477ac */ /* 0x000e220008000c00 */
[----:B------:R-:W-:Y:S01]  /*00b0*/  IMAD.SHL.U32 R2, R0, 0x4, RZ ;  /* 0x0000000400027824 */ /* 0x000fe200078e00ff */
[----:B------:R-:W-:Y:S01]  /*00c0*/  SHF.R.U32.HI R3, RZ, 0x1e, R0 ;  /* 0x0000001eff037819 */ /* 0x000fe20000011600 */
[----:B------:R-:W1:Y:S03]  /*00d0*/  LDCU.64 UR8, c[0x0][0x358] ;  /* 0x00006b00ff0877ac */ /* 0x000e660008000a00 */
[----:B0-----:R-:W-:-:S04]  /*00e0*/  IADD3 R10, P0, PT, R2, UR4, RZ ;  /* 0x00000004020a7c10 */ /* 0x001fc8000ff1e0ff */
[----:B------:R-:W-:Y:S01]  /*00f0*/  IADD3.X R11, PT, PT, R3, UR5, RZ, P0, !PT ;  /* 0x00000005030b7c10 */ /* 0x000fe200087fe4ff */
[----:B------:R-:W0:Y:S04]  /*0100*/  LDCU.64 UR4, c[0x0][0x388] ;  /* 0x00007100ff0477ac */ /* 0x000e280008000a00 */
[----:B-1----:R-:W2:Y:S01]  /*0110*/  LDG.E.CONSTANT R10, desc[UR8][R10.64] ;  /* 0x000000080a0a7981 */ /* 0x002ea2000c1e9900 */
[C---:B------:R-:W-:Y:S01]  /*0120*/  LEA R30, P2, R0.reuse, UR6, 0x5 ;  /* 0x00000006001e7c11 */ /* 0x040fe2000f8428ff */
[----:B------:R-:W-:Y:S02]  /*0130*/  BSSY.RECONVERGENT B2, `(.L_x_7) ;  /* 0x000009a000027945 */ /* 0x000fe40003800200 */
[----:B------:R1:W-:Y:S01]  /*0140*/  STL.128 [R1+0x100], RZ ;  /* 0x000100ff01007387 */ /* 0x0003e20000100c00 */
[----:B------:R-:W-:-:S03]  /*0150*/  LEA.HI.X R31, R0, UR7, RZ, 0x5, P2 ;  /* 0x00000007001f7c11 */ /* 0x000fc600090f2cff */
[----:B------:R1:W-:Y:S04]  /*0160*/  STL.128 [R1+0x110], RZ ;  /* 0x000110ff01007387 */ /* 0x0003e80000100c00 */
[----:B------:R1:W-:Y:S01]  /*0170*/  STL.128 [R1+0x120], RZ ;  /* 0x000120ff01007387 */ /* 0x0003e20000100c00 */
[----:B0-----:R-:W-:-:S03]  /*0180*/  IADD3 R2, P1, PT, R2, UR4, RZ ;  /* 0x0000000402027c10 */ /* 0x001fc6000ff3e0ff */
[----:B------:R1:W-:Y:S01]  /*0190*/  STL.64 [R1+0x130], RZ ;  /* 0x000130ff01007387 */ /* 0x0003e20000100a00 */
[----:B------:R-:W-:Y:S02]  /*01a0*/  IADD3.X R3, PT, PT, R3, UR5, RZ, P1, !PT ;  /* 0x0000000503037c10 */ /* 0x000fe40008ffe4ff */
[----:B--2---:R-:W-:-:S13]  /*01b0*/  ISETP.NE.AND P0, PT, R10, RZ, PT ;  /* 0x000000ff0a00720c */ /* 0x004fda0003f05270 */
[----:B-1----:R-:W-:Y:S05]  /*01c0*/  @!P0 BRA `(.L_x_8) ;  /* 0x0000000800408947 */ /* 0x002fea0003800000 */
[----:B------:R0:W5:Y:S01]  /*01d0*/  LDG.E.CONSTANT R5, desc[UR8][R2.64] ;  /* 0x0000000802057981 */ /* 0x000162000c1e9900 */
[----:B------:R-:W-:Y:S01]  /*01e0*/  IADD3 R9, P1, PT, R10, -0x1, RZ ;  /* 0xffffffff0a097810 */ /* 0x000fe20007f3e0ff */
[----:B------:R-:W-:Y:S01]  /*01f0*/  BSSY.RECONVERGENT B1, `(.L_x_9) ;  /* 0x000007a000017945 */ /* 0x000fe20003800200 */
[----:B------:R-:W-:Y:S02]  /*0200*/  VIADD R6, R1, 0x100 ;  /* 0x0000010001067836 */ /* 0x000fe40000000000 */
[----:B------:R-:W-:Y:S01]  /*0210*/  ISETP.LT.U32.AND P0, PT, R9, 0x36, PT ;  /* 0x000000360900780c */ /* 0x000fe20003f01070 */
[----:B------:R-:W-:Y:S02]  /*0220*/  IMAD.X R0, RZ, RZ, -0x1, P1 ;  /* 0xffffffffff007424 */ /* 0x000fe400008e06ff */
[----:B------:R-:W-:Y:S02]  /*0230*/  IMAD.MOV.U32 R7, RZ, RZ, RZ ;  /* 0x000000ffff077224 */ /* 0x000fe400078e00ff */
[----:B------:R-:W-:Y:S01]  /*0240*/  IMAD.MOV.U32 R8, RZ, RZ, RZ ;  /* 0x000000ffff087224 */ /* 0x000fe200078e00ff */
[----:B------:R-:W-:Y:S01]  /*0250*/  ISETP.LT.U32.AND.EX P0, PT, R0, RZ, PT, P0 ;  /* 0x000000ff0000720c */ /* 0x000fe20003f01100 */
[----:B------:R-:W-:-:S03]  /*0260*/  IMAD.MOV.U32 R0, RZ, RZ, RZ ;  /* 0x000000ffff007224 */ /* 0x000fc600078e00ff */
[----:B------:R-:W-:Y:S02]  /*0270*/  SEL R9, R9, 0x36, P0 ;  /* 0x0000003609097807 */ /* 0x000fe40000000000 */
[----:B------:R-:W-:-:S03]  /*0280*/  ISETP.GE.U32.AND P0, PT, R10, 0x4, PT ;  /* 0x000000040a00780c */ /* 0x000fc60003f06070 */
[----:B------:R-:W-:-:S05]  /*0290*/  VIADD R9, R9, 0x1 ;  /* 0x0000000109097836 */ /* 0x000fca0000000000 */
[----:B------:R-:W-:-:S05]  /*02a0*/  LOP3.LUT R4, R9, 0x3, RZ, 0xc0, !PT ;  /* 0x0000000309047812 */ /* 0x000fca00078ec0ff */
[----:B0-----:R-:W-:Y:S05]  /*02b0*/  @!P0 BRA `(.L_x_10) ;  /* 0x0000000400b48947 */ /* 0x001fea0003800000 */
[----:B------:R-:W0:Y:S01]  /*02c0*/  LDCU.64 UR4, c[0x0][0x380] ;  /* 0x00007000ff0477ac */ /* 0x000e220008000a00 */
[----:B------:R-:W-:Y:S01]  /*02d0*/  LOP3.LUT R7, R9, 0x7c, RZ, 0xc0, !PT ;  /* 0x0000007c09077812 */ /* 0x000fe200078ec0ff */
[----:B------:R-:W-:Y:S01]  /*02e0*/  BSSY.RELIABLE B0, `(.L_x_11) ;  /* 0x0000058000007945 */ /* 0x000fe20003800100 */
[----:B------:R-:W-:Y:S02]  /*02f0*/  IMAD.MOV.U32 R11, RZ, RZ, R6 ;  /* 0x000000ffff0b7224 */ /* 0x000fe400078e0006 */
[----:B------:R-:W-:Y:S01]  /*0300*/  ISETP.GT.U32.AND P0, PT, R7, RZ, PT ;  /* 0x000000ff0700720c */ /* 0x000fe20003f04070 */
[----:B------:R-:W-:Y:S02]  /*0310*/  IMAD.MOV.U32 R9, RZ, RZ, RZ ;  /* 0x000000ffff097224 */ /* 0x000fe400078e00ff */
[----:B------:R-:W-:Y:S01]  /*0320*/  IMAD.MOV.U32 R12, RZ, RZ, R7 ;  /* 0x000000ffff0c7224 */ /* 0x000fe200078e0007 */
[----:B------:R-:W-:Y:S02]  /*0330*/  ISETP.GT.AND.EX P0, PT, RZ, RZ, PT, P0 ;  /* 0x000000ffff00720c */ /* 0x000fe40003f04300 */
[----:B0----5:R-:W-:-:S04]  /*0340*/  IADD3 R2, P1, PT, R5, UR4, RZ ;  /* 0x0000000405027c10 */ /* 0x021fc8000ff3e0ff */
[----:B------:R-:W-:-:S04]  /*0350*/  IADD3 R2, P2, PT, R2, 0x3, RZ ;  /* 0x0000000302027810 */ /* 0x000fc80007f5e0ff */
[----:B------:R-:W-:-:S03]  /*0360*/  IADD3.X R3, PT, PT, RZ, UR5, RZ, P2, P1 ;  /* 0x00000005ff037c10 */ /* 0x000fc600097e24ff */
[----:B------:R-:W-:Y:S06]  /*0370*/  @!P0 BRA `(.L_x_12) ;  /* 0x0000000400388947 */ /* 0x000fec0003800000 */
[----:B------:R-:W-:Y:S01]  /*0380*/  ISETP.GT.U32.AND P1, PT, R12, 0xc, PT ;  /* 0x0000000c0c00780c */ /* 0x000fe20003f24070 */
[----:B------:R-:W-:Y:S01]  /*0390*/  BSSY.RECONVERGENT B3, `(.L_x_13) ;  /* 0x000002d000037945 */ /* 0x000fe20003800200 */
[----:B------:R-:W-:Y:S02]  /*03a0*/  PLOP3.LUT P0, PT, PT, PT, PT, 0x80, 0x8 ;  /* 0x000000000008781c */ /* 0x000fe40003f0f070 */
[----:B------:R-:W-:-:S13]  /*03b0*/  ISETP.GT.AND.EX P1, PT, R9, RZ, PT, P1 ;  /* 0x000000ff0900720c */ /* 0x000fda0003f24310 */
[----:B------:R-:W-:Y:S05]  /*03c0*/  @!P1 BRA `(.L_x_14) ;  /* 0x0000000000a49947 */ /* 0x000fea0003800000 */
[----:B------:R-:W-:-:S13]  /*03d0*/  PLOP3.LUT P0, PT, PT, PT, PT, 0x8, 0x80 ;  /* 0x000000000080781c */ /* 0x000fda0003f0e170 */
.L_x_15:
[----:B------:R-:W2:Y:S04]  /*03e0*/  LDG.E.U8.CONSTANT R13, desc[UR8][R2.64] ;  /* 0x00000008020d7981 */ /* 0x000ea8000c1e9100 */
[----:B------:R-:W2:Y:S04]  /*03f0*/  LDG.E.U8.CONSTANT R14, desc[UR8][R2.64+-0x1] ;  /* 0xffffff08020e7981 */ /* 0x000ea8000c1e9100 */
[----:B------:R-:W3:Y:S04]  /*0400*/  LDG.E.U8.CONSTANT R15, desc[UR8][R2.64+-0x2] ;  /* 0xfffffe08020f7981 */ /* 0x000ee8000c1e9100 */
[----:B------:R-:W3:Y:S04]  /*0410*/  LDG.E.U8.CONSTANT R16, desc[UR8][R2.64+-0x3] ;  /* 0xfffffd0802107981 */ /* 0x000ee8000c1e9100 */
[----:B------:R-:W4:Y:S04]  /*0420*/  LDG.E.U8.CONSTANT R17, desc[UR8][R2.64+0x4] ;  /* 0x0000040802117981 */ /* 0x000f28000c1e9100 */
        /* <DEDUP_REMOVED lines=10> */
[----:B------:R0:W5:Y:S01]  /*04d0*/  LDG.E.U8.CONSTANT R28, desc[UR8][R2.64+0x9] ;  /* 0x00000908021c7981 */ /* 0x000162000c1e9100 */
[----:B------:R-:W-:-:S04]  /*04e0*/  IADD3 R12, P1, PT, R12, -0x10, RZ ;  /* 0xfffffff00c0c7810 */ /* 0x000fc80007f3e0ff */
[----:B------:R-:W-:Y:S02]  /*04f0*/  IADD3.X R9, PT, PT, R9, -0x1, RZ, P1, !PT ;  /* 0xffffffff09097810 */ /* 0x000fe40000ffe4ff */
[----:B------:R-:W-:Y:S02]  /*0500*/  ISETP.GT.U32.AND P1, PT, R12, 0xc, PT ;  /* 0x0000000c0c00780c */ /* 0x000fe40003f24070 */
[----:B0-----:R-:W-:Y:S02]  /*0510*/  IADD3 R2, P2, PT, R2, 0x10, RZ ;  /* 0x0000001002027810 */ /* 0x001fe40007f5e0ff */
[----:B------:R-:W-:-:S03]  /*0520*/  ISETP.GT.AND.EX P1, PT, R9, RZ, PT, P1 ;  /* 0x000000ff0900720c */ /* 0x000fc60003f24310 */
[----:B------:R-:W-:Y:S01]  /*0530*/  IMAD.X R3, RZ, RZ, R3, P2 ;  /* 0x000000ffff037224 */ /* 0x000fe200010e0603 */
[----:B--2---:R-:W-:Y:S02]  /*0540*/  PRMT R13, R14, 0x3340, R13 ;  /* 0x000033400e0d7816 */ /* 0x004fe4000000000d */
[----:B---3--:R-:W-:-:S04]  /*0550*/  PRMT R16, R16, 0x3340, R15 ;  /* 0x0000334010107816 */ /* 0x008fc8000000000f */
[----:B------:R-:W-:Y:S02]  /*0560*/  PRMT R16, R16, 0x5410, R13 ;  /* 0x0000541010107816 */ /* 0x000fe4000000000d */
[----:B----4-:R-:W-:-:S03]  /*0570*/  PRMT R17, R18, 0x3340, R17 ;  /* 0x0000334012117816 */ /* 0x010fc60000000011 */
[----:B------:R-:W-:Y:S01]  /*0580*/  STL [R11], R16 ;  /* 0x000000100b007387 */ /* 0x000fe20000100800 */
[----:B-----5:R-:W-:-:S04]  /*0590*/  PRMT R20, R20, 0x3340, R19 ;  /* 0x0000334014147816 */ /* 0x020fc80000000013 */
[----:B------:R-:W-:Y:S02]  /*05a0*/  PRMT R20, R20, 0x5410, R17 ;  /* 0x0000541014147816 */ /* 0x000fe40000000011 */
[----:B------:R-:W-:-:S03]  /*05b0*/  PRMT R21, R22, 0x3340, R21 ;  /* 0x0000334016157816 */ /* 0x000fc60000000015 */
[----:B------:R-:W-:Y:S01]  /*05c0*/  STL [R11+0x4], R20 ;  /* 0x000004140b007387 */ /* 0x000fe20000100800 */
[----:B------:R-:W-:-:S04]  /*05d0*/  PRMT R24, R24, 0x3340, R23 ;  /* 0x0000334018187816 */ /* 0x000fc80000000017 */
[----:B------:R-:W-:Y:S02]  /*05e0*/  PRMT R24, R24, 0x5410, R21 ;  /* 0x0000541018187816 */ /* 0x000fe40000000015 */
[----:B------:R-:W-:-:S03]  /*05f0*/  PRMT R25, R26, 0x3340, R25 ;  /* 0x000033401a197816 */ /* 0x000fc60000000019 */
[----:B------:R-:W-:Y:S01]  /*0600*/  STL [R11+0x8], R24 ;  /* 0x000008180b007387 */ /* 0x000fe20000100800 */
[----:B------:R-:W-:-:S04]  /*0610*/  PRMT R28, R28, 0x3340, R27 ;  /* 0x000033401c1c7816 */ /* 0x000fc8000000001b */
[----:B------:R-:W-:-:S05]  /*0620*/  PRMT R28, R28, 0x5410, R25 ;  /* 0x000054101c1c7816 */ /* 0x000fca0000000019 */
[----:B------:R0:W-:Y:S02]  /*0630*/  STL [R11+0xc], R28 ;  /* 0x00000c1c0b007387 */ /* 0x0001e40000100800 */
[----:B0-----:R-:W-:Y:S01]  /*0640*/  VIADD R11, R11, 0x10 ;  /* 0x000000100b0b7836 */ /* 0x001fe20000000000 */
[----:B------:R-:W-:Y:S06]  /*0650*/  @P1 BRA `(.L_x_15) ;  /* 0xfffffffc00601947 */ /* 0x000fec000383ffff */
.L_x_14:
[----:B------:R-:W-:Y:S05]  /*0660*/  BSYNC.RECONVERGENT B3 ;  /* 0x0000000000037941 */ /* 0x000fea0003800200 */
.L_x_13:
[----:B------:R-:W-:Y:S01]  /*0670*/  ISETP.GT.U32.AND P1, PT, R12, 0x4, PT ;  /* 0x000000040c00780c */ /* 0x000fe20003f24070 */
[----:B------:R-:W-:Y:S03]  /*0680*/  BSSY.RECONVERGENT B3, `(.L_x_16) ;  /* 0x0000019000037945 */ /* 0x000fe60003800200 */
[----:B------:R-:W-:-:S13]  /*0690*/  ISETP.GT.AND.EX P1, PT, R9, RZ, PT, P1 ;  /* 0x000000ff0900720c */ /* 0x000fda0003f24310 */
[----:B------:R-:W-:Y:S05]  /*06a0*/  @!P1 BRA `(.L_x_17) ;  /* 0x0000000000589947 */ /* 0x000fea0003800000 */
[----:B------:R-:W2:Y:S04]  /*06b0*/  LDG.E.U8.CONSTANT R13, desc[UR8][R2.64] ;  /* 0x00000008020d7981 */ /* 0x000ea8000c1e9100 */
[----:B------:R-:W2:Y:S04]  /*06c0*/  LDG.E.U8.CONSTANT R14, desc[UR8][R2.64+-0x1] ;  /* 0xffffff08020e7981 */ /* 0x000ea8000c1e9100 */
[----:B------:R-:W3:Y:S04]  /*06d0*/  LDG.E.U8.CONSTANT R15, desc[UR8][R2.64+-0x2] ;  /* 0xfffffe08020f7981 */ /* 0x000ee8000c1e9100 */
[----:B------:R-:W3:Y:S04]  /*06e0*/  LDG.E.U8.CONSTANT R16, desc[UR8][R2.64+-0x3] ;  /* 0xfffffd0802107981 */ /* 0x000ee8000c1e9100 */
[----:B------:R-:W4:Y:S04]  /*06f0*/  LDG.E.U8.CONSTANT R17, desc[UR8][R2.64+0x4] ;  /* 0x0000040802117981 */ /* 0x000f28000c1e9100 */
[----:B------:R-:W4:Y:S04]  /*0700*/  LDG.E.U8.CONSTANT R18, desc[UR8][R2.64+0x3] ;  /* 0x0000030802127981 */ /* 0x000f28000c1e9100 */
[----:B------:R-:W5:Y:S04]  /*0710*/  LDG.E.U8.CONSTANT R19, desc[UR8][R2.64+0x2] ;  /* 0x0000020802137981 */ /* 0x000f68000c1e9100 */
[----:B------:R0:W5:Y:S01]  /*0720*/  LDG.E.U8.CONSTANT R20, desc[UR8][R2.64+0x1] ;  /* 0x0000010802147981 */ /* 0x000162000c1e9100 */
[----:B------:R-:W-:-:S02]  /*0730*/  IADD3 R12, P1, PT, R12, -0x8, RZ ;  /* 0xfffffff80c0c7810 */ /* 0x000fc40007f3e0ff */
[----:B------:R-:W-:Y:S02]  /*0740*/  PLOP3.LUT P0, PT, PT, PT, PT, 0x8, 0x80 ;  /* 0x000000000080781c */ /* 0x000fe40003f0e170 */
[----:B------:R-:W-:Y:S02]  /*0750*/  IADD3.X R9, PT, PT, R9, -0x1, RZ, P1, !PT ;  /* 0xffffffff09097810 */ /* 0x000fe40000ffe4ff */
[----:B0-----:R-:W-:-:S05]  /*0760*/  IADD3 R2, P2, PT, R2, 0x8, RZ ;  /* 0x0000000802027810 */ /* 0x001fca0007f5e0ff */
[----:B------:R-:W-:Y:S01]  /*0770*/  IMAD.X R3, RZ, RZ, R3, P2 ;  /* 0x000000ffff037224 */ /* 0x000fe200010e0603 */
[----:B--2---:R-:W-:Y:S02]  /*0780*/  PRMT R13, R14, 0x3340, R13 ;  /* 0x000033400e0d7816 */ /* 0x004fe4000000000d */
[----:B---3--:R-:W-:-:S04]  /*0790*/  PRMT R16, R16, 0x3340, R15 ;  /* 0x0000334010107816 */ /* 0x008fc8000000000f */
[----:B------:R-:W-:Y:S02]  /*07a0*/  PRMT R16, R16, 0x5410, R13 ;  /* 0x0000541010107816 */ /* 0x000fe4000000000d */
[----:B----4-:R-:W-:-:S03]  /*07b0*/  PRMT R17, R18, 0x3340, R17 ;  /* 0x0000334012117816 */ /* 0x010fc60000000011 */
[----:B------:R-:W-:Y:S01]  /*07c0*/  STL [R11], R16 ;  /* 0x000000100b007387 */ /* 0x000fe20000100800 */
[----:B-----5:R-:W-:-:S04]  /*07d0*/  PRMT R20, R20, 0x3340, R19 ;  /* 0x0000334014147816 */ /* 0x020fc80000000013 */
[----:B------:R-:W-:-:S05]  /*07e0*/  PRMT R20, R20, 0x5410, R17 ;  /* 0x0000541014147816 */ /* 0x000fca0000000011 */
[----:B------:R0:W-:Y:S02]  /*07f0*/  STL [R11+0x4], R20 ;  /* 0x000004140b007387 */ /* 0x0001e40000100800 */
[----:B0-----:R-:W-:-:S07]  /*0800*/  VIADD R11, R11, 0x8 ;  /* 0x000000080b0b7836 */ /* 0x001fce0000000000 */
.L_x_17:
[----:B------:R-:W-:Y:S05]  /*0810*/  BSYNC.RECONVERGENT B3 ;  /* 0x0000000000037941 */ /* 0x000fea0003800200 */
.L_x_16:
[----:B------:R-:W-:-:S04]  /*0820*/  ISETP.NE.U32.AND P1, PT, R12, RZ, PT ;  /* 0x000000ff0c00720c */ /* 0x000fc80003f25070 */
[----:B------:R-:W-:-:S13]  /*0830*/  ISETP.NE.OR.EX P0, PT, R9, RZ, P0, P1 ;  /* 0x000000ff0900720c */ /* 0x000fda0000705710 */
[----:B------:R-:W-:Y:S05]  /*0840*/  @!P0 BREAK.RELIABLE B0 ;  /* 0x0000000000008942 */ /* 0x000fea0003800100 */
[----:B------:R-:W-:Y:S05]  /*0850*/  @!P0 BRA `(.L_x_10) ;  /* 0x00000000004c8947 */ /* 0x000fea0003800000 */
.L_x_12:
[----:B------:R-:W-:Y:S05]  /*0860*/  BSYNC.RELIABLE B0 ;  /* 0x0000000000007941 */ /* 0x000fea0003800100 */
.L_x_11:
[----:B------:R-:W2:Y:S04]  /*0870*/  LDG.E.U8.CONSTANT R13, desc[UR8][R2.64] ;  /* 0x00000008020d7981 */ /* 0x000ea8000c1e9100 */
[----:B------:R-:W2:Y:S04]  /*0880*/  LDG.E.U8.CONSTANT R14, desc[UR8][R2.64+-0x1] ;  /* 0xffffff08020e7981 */ /* 0x000ea8000c1e9100 */
[----:B------:R-:W3:Y:S04]  /*0890*/  LDG.E.U8.CONSTANT R15, desc[UR8][R2.64+-0x2] ;  /* 0xfffffe08020f7981 */ /* 0x000ee8000c1e9100 */
[----:B------:R-:W3:Y:S01]  /*08a0*/  LDG.E.U8.CONSTANT R16, desc[UR8][R2.64+-0x3] ;  /* 0xfffffd0802107981 */ /* 0x000ee2000c1e9100 */
[----:B------:R-:W-:-:S04]  /*08b0*/  IADD3 R12, P0, PT, R12, -0x4, RZ ;  /* 0xfffffffc0c0c7810 */ /* 0x000fc80007f1e0ff */
[----:B------:R-:W-:Y:S02]  /*08c0*/  IADD3.X R9, PT, PT, R9, -0x1, RZ, P0, !PT ;  /* 0xffffffff09097810 */ /* 0x000fe400007fe4ff */
[----:B------:R-:W-:-:S04]  /*08d0*/  ISETP.NE.U32.AND P0, PT, R12, RZ, PT ;  /* 0x000000ff0c00720c */ /* 0x000fc80003f05070 */
[----:B------:R-:W-:Y:S02]  /*08e0*/  ISETP.NE.AND.EX P0, PT, R9, RZ, PT, P0 ;  /* 0x000000ff0900720c */ /* 0x000fe40003f05300 */
[----:B--2---:R-:W-:Y:S02]  /*08f0*/  PRMT R13, R14, 0x3340, R13 ;  /* 0x000033400e0d7816 */ /* 0x004fe4000000000d */
[----:B---3--:R-:W-:-:S04]  /*0900*/  PRMT R16, R16, 0x3340, R15 ;  /* 0x0000334010107816 */ /* 0x008fc8000000000f */
[----:B------:R-:W-:Y:S02]  /*0910*/  PRMT R16, R16, 0x5410, R13 ;  /* 0x0000541010107816 */ /* 0x000fe4000000000d */
[----:B------:R-:W-:-:S03]  /*0920*/  IADD3 R13, P1, PT, R2, 0x4, RZ ;  /* 0x00000004020d7810 */ /* 0x000fc60007f3e0ff */
[----:B------:R0:W-:Y:S02]  /*0930*/  STL [R11], R16 ;  /* 0x000000100b007387 */ /* 0x0001e40000100800 */
[----:B------:R-:W-:Y:S02]  /*0940*/  IMAD.X R14, RZ, RZ, R3, P1 ;  /* 0x000000ffff0e7224 */ /* 0x000fe400008e0603 */
[----:B------:R-:W-:Y:S02]  /*0950*/  IMAD.MOV.U32 R2, RZ, RZ, R13 ;  /* 0x000000ffff027224 */ /* 0x000fe400078e000d */
[----:B------:R-:W-:Y:S02]  /*0960*/  IMAD.MOV.U32 R3, RZ, RZ, R14 ;  /* 0x000000ffff037224 */ /* 0x000fe400078e000e */
[----:B0-----:R-:W-:Y:S01]  /*0970*/  VIADD R11, R11, 0x4 ;  /* 0x000000040b0b7836 */ /* 0x001fe20000000000 */
[----:B------:R-:W-:Y:S06]  /*0980*/  @P0 BRA `(.L_x_11) ;  /* 0xfffffffc00b80947 */ /* 0x000fec000383ffff */
.L_x_10:
[----:B------:R-:W-:Y:S05]  /*0990*/  BSYNC.RECONVERGENT B1 ;  /* 0x0000000000017941 */ /* 0x000fea0003800200 */
.L_x_9:
[----:B------:R-:W-:-:S04]  /*09a0*/  ISETP.NE.U32.AND P0, PT, R4, RZ, PT ;  /* 0x000000ff0400720c */ /* 0x000fc80003f05070 */
[----:B------:R-:W-:-:S13]  /*09b0*/  ISETP.NE.AND.EX P0, PT, R0, RZ, PT, P0 ;  /* 0x000000ff0000720c */ /* 0x000fda0003f05300 */
[----:B------:R-:W-:Y:S05]  /*09c0*/  @!P0 BRA `(.L_x_8) ;  /* 0x0000000000408947 */ /* 0x000fea0003800000 */
[----:B------:R-:W0:Y:S02]  /*09d0*/  LDCU.64 UR4, c[0x0][0x380] ;  /* 0x00007000ff0477ac */ /* 0x000e240008000a00 */
[C---:B0----5:R-:W-:Y:S01]  /*09e0*/  IADD3 R5, P0, P1, R7.reuse, UR4, R5 ;  /* 0x0000000407057c10 */ /* 0x061fe2000f91e005 */
[----:B------:R-:W-:-:S03]  /*09f0*/  IMAD.IADD R7, R7, 0x1, R6 ;  /* 0x0000000107077824 */ /* 0x000fc600078e0206 */
[----:B------:R-:W-:-:S09]  /*0a00*/  IADD3.X R8, PT, PT, R8, UR5, RZ, P0, P1 ;  /* 0x0000000508087c10 */ /* 0x000fd200087e24ff */
.L_x_18:
[----:B------:R-:W-:Y:S02]  /*0a10*/  IMAD.MOV.U32 R2, RZ, RZ, R5 ;  /* 0x000000ffff027224 */ /* 0x000fe400078e0005 */
[----:B------:R-:W-:-:S05]  /*0a20*/  IMAD.MOV.U32 R3, RZ, RZ, R8 ;  /* 0x000000ffff037224 */ /* 0x000fca00078e0008 */
[----:B------:R-:W2:Y:S01]  /*0a30*/  LDG.E.U8.CONSTANT R2, desc[UR8][R2.64] ;  /* 0x0000000802027981 */ /* 0x000ea2000c1e9100 */
[----:B------:R-:W-:Y:S02]  /*0a40*/  IADD3 R4, P0, PT, R4, -0x1, RZ ;  /* 0xffffffff04047810 */ /* 0x000fe40007f1e0ff */
[----:B------:R-:W-:Y:S02]  /*0a50*/  IADD3 R5, P1, PT, R5, 0x1, RZ ;  /* 0x0000000105057810 */ /* 0x000fe40007f3e0ff */
[----:B------:R-:W-:Y:S02]  /*0a60*/  IADD3.X R0, PT, PT, R0, -0x1, RZ, P0, !PT ;  /* 0xffffffff00007810 */ /* 0x000fe400007fe4ff */
[----:B------:R-:W-:Y:S01]  /*0a70*/  ISETP.NE.U32.AND P0, PT, R4, RZ, PT ;  /* 0x000000ff0400720c */ /* 0x000fe20003f05070 */
[----:B------:R-:W-:-:S03]  /*0a80*/  IMAD.X R8, RZ, RZ, R8, P1 ;  /* 0x000000ffff087224 */ /* 0x000fc600008e0608 */
[----:B------:R-:W-:Y:S01]  /*0a90*/  ISETP.NE.AND.EX P0, PT, R0, RZ, PT, P0 ;  /* 0x000000ff0000720c */ /* 0x000fe20003f05300 */
[----:B--2---:R0:W-:Y:S02]  /*0aa0*/  STL.U8 [R7], R2 ;  /* 0x0000000207007387 */ /* 0x0041e40000100000 */
[----:B0-----:R-:W-:-:S10]  /*0ab0*/  VIADD R7, R7, 0x1 ;  /* 0x0000000107077836 */ /* 0x001fd40000000000 */
[----:B------:R-:W-:Y:S05]  /*0ac0*/  @P0 BRA `(.L_x_18) ;  /* 0xfffffffc00d00947 */ /* 0x000fea000383ffff */
.L_x_8:
[----:B------:R-:W-:Y:S05]  /*0ad0*/  BSYNC.RECONVERGENT B2 ;  /* 0x0000000000027941 */ /* 0x000fea0003800200 */
.L_x_7:
[----:B------:R-:W-:Y:S05]  /*0ae0*/  WARPSYNC.ALL ;  /* 0x0000000000007948 */ /* 0x000fea0003800000 */
[----:B------:R-:W-:Y:S02]  /*0af0*/  IMAD.MOV.U32 R17, RZ, RZ, 0x80 ;  /* 0x00000080ff117424 */ /* 0x000fe400078e00ff */
[----:B------:R-:W-:Y:S01]  /*0b00*/  IMAD.IADD R16, R1, 0x1, R10 ;  /* 0x0000000101107824 */ /* 0x000fe200078e020a */
[C---:B------:R-:W-:Y:S01]  /*0b10*/  SHF.R.U64 R29, R10.reuse, 0xd, RZ ;  /* 0x0000000d0a1d7819 */ /* 0x040fe200000012ff */
[----:B------:R-:W0:Y:S03]  /*0b20*/  LDCU.64 UR6, c[0x3][0x108] ;  /* 0x00c02100ff0677ac */ /* 0x000e260008000a00 */
[----:B------:R1:W-:Y:S01]  /*0b30*/  STL.U8 [R16+0x100], R17 ;  /* 0x0001001110007387 */ /* 0x0003e20000100000 */
[C---:B------:R-:W-:Y:S01]  /*0b40*/  SHF.R.U64 R0, R10.reuse, 0x15, RZ ;  /* 0x000000150a007819 */ /* 0x040fe200000012ff */
[----:B------:R-:W2:Y:S02]  /*0b50*/  LDCU.64 UR10, c[0x3][0x110] ;  /* 0x00c02200ff0a77ac */ /* 0x000ea40008000a00 */
[----:B-----5:R-:W3:Y:S01]  /*0b60*/  LDL.128 R4, [R1+0x100] ;  /* 0x0001000001047983 */ /* 0x020ee20000100c00 */
[----:B------:R-:W-:Y:S01]  /*0b70*/  SHF.R.U64 R2, R10, 0x5, RZ ;  /* 0x000000050a027819 */ /* 0x000fe200000012ff */
[----:B------:R-:W4:Y:S02]  /*0b80*/  LDCU.64 UR12, c[0x3][0x118] ;  /* 0x00c02300ff0c77ac */ /* 0x000f240008000a00 */
[----:B------:R-:W2:Y:S01]  /*0b90*/  LDL.128 R20, [R1+0x120] ;  /* 0x0001200001147983 */ /* 0x000ea20000100c00 */
[----:B------:R-:W0:Y:S03]  /*0ba0*/  LDCU.64 UR4, c[0x3][0x100] ;  /* 0x00c02000ff0477ac */ /* 0x000e260008000a00 */
[----:B------:R-:W4:Y:S04]  /*0bb0*/  LDL.128 R12, [R1+0x110] ;  /* 0x00011000010c7983 */ /* 0x000f280000100c00 */
[----:B------:R-:W2:Y:S01]  /*0bc0*/  LDL.64 R8, [R1+0x130] ;  /* 0x0001300001087983 */ /* 0x000ea20000100a00 */
[----:B------:R-:W-:-:S02]  /*0bd0*/  IMAD.U32 R3, R29, 0x10000, RZ ;  /* 0x000100001d037824 */ /* 0x000fc400078e00ff */
[----:B-1----:R-:W-:-:S03]  /*0be0*/  IMAD.SHL.U32 R17, R2, 0x100, RZ ;  /* 0x0000010002117824 */ /* 0x002fc600078e00ff */
[----:B------:R-:W-:Y:S01]  /*0bf0*/  LOP3.LUT R11, R3, 0xff0000, RZ, 0xc0, !PT ;  /* 0x00ff0000030b7812 */ /* 0x000fe200078ec0ff */
[C---:B------:R-:W-:Y:S01]  /*0c00*/  IMAD.SHL.U32 R3, R10.reuse, 0x8, RZ ;  /* 0x000000080a037824 */ /* 0x040fe200078e00ff */
[----:B------:R-:W-:-:S03]  /*0c10*/  SHF.R.U64 R10, R10, 0x1d, RZ ;  /* 0x0000001d0a0a7819 */ /* 0x000fc600000012ff */
[----:B------:R-:W-:Y:S01]  /*0c20*/  IMAD R16, R0, 0x1000000, R11 ;  /* 0x0100000000107824 */ /* 0x000fe200078e020b */
[----:B------:R-:W-:Y:S01]  /*0c30*/  LOP3.LUT R3, R3, 0xffff, RZ, 0xc0, !PT ;  /* 0x0000ffff03037812 */ /* 0x000fe200078ec0ff */
[----:B------:R-:W-:Y:S01]  /*0c40*/  IMAD.SHL.U32 R35, R10, 0x2000, RZ ;  /* 0x000020000a237824 */ /* 0x000fe200078e00ff */
[----:B------:R-:W-:Y:S02]  /*0c50*/  PRMT R0, R0, 0x3340, R29 ;  /* 0x0000334000007816 */ /* 0x000fe4000000001d */
[----:B------:R-:W-:-:S04]  /*0c60*/  LOP3.LUT R18, R16, 0xff00, R17, 0xf8, !PT ;  /* 0x0000ff0010127812 */ /* 0x000fc800078ef811 */
[----:B------:R-:W-:Y:S02]  /*0c70*/  LOP3.LUT R11, R18, 0xf8, R3, 0xf8, !PT ;  /* 0x000000f8120b7812 */ /* 0x000fe400078ef803 */
[----:B------:R-:W-:Y:S02]  /*0c80*/  SHF.R.U32.HI R19, RZ, 0xa, R18 ;  /* 0x0000000aff137819 */ /* 0x000fe40000011612 */
[C-C-:B------:R-:W-:Y:S02]  /*0c90*/  SHF.L.W.U32.HI R17, R16.reuse, 0xf, R11.reuse ;  /* 0x0000000f10117819 */ /* 0x140fe40000010e0b */
[C-C-:B------:R-:W-:Y:S02]  /*0ca0*/  SHF.L.W.U32.HI R24, R16.reuse, 0xd, R11.reuse ;  /* 0x0000000d10187819 */ /* 0x140fe40000010e0b */
[----:B------:R-:W-:Y:S02]  /*0cb0*/  SHF.L.W.U32.HI R25, R16, 0xe, R11 ;  /* 0x0000000e10197819 */ /* 0x000fe40000010e0b */
[----:B------:R-:W-:-:S02]  /*0cc0*/  LOP3.LUT R17, R19, R17, R24, 0x96, !PT ;  /* 0x0000001113117212 */ /* 0x000fc400078e9618 */
[----:B------:R-:W-:Y:S02]  /*0cd0*/  SHF.L.W.U32.HI R26, R11, 0x19, R3 ;  /* 0x000000190b1a7819 */ /* 0x000fe40000010e03 */
[----:B------:R-:W-:Y:S02]  /*0ce0*/  SHF.R.U32.HI R27, RZ, 0x3, R11 ;  /* 0x00000003ff1b7819 */ /* 0x000fe4000001160b */
[----:B------:R-:W-:Y:S02]  /*0cf0*/  PRMT R3, R2, 0x3340, R3 ;  /* 0x0000334002037816 */ /* 0x000fe40000000003 */
[----:B------:R-:W-:Y:S02]  /*0d00*/  LOP3.LUT R26, R27, R26, R25, 0x96, !PT ;  /* 0x0000001a1b1a7212 */ /* 0x000fe400078e9619 */
[----:B------:R-:W-:Y:S02]  /*0d10*/  PRMT R3, R0, 0x5410, R3 ;  /* 0x0000541000037816 */ /* 0x000fe40000000003 */
[----:B---3--:R-:W-:-:S02]  /*0d20*/  PRMT R18, R5, 0x7771, RZ ;  /* 0x0000777105127816 */ /* 0x008fc400000000ff */
[----:B------:R-:W-:Y:S02]  /*0d30*/  PRMT R16, R6, 0x7771, RZ ;  /* 0x0000777106107816 */ /* 0x000fe400000000ff */
[----:B------:R-:W-:Y:S01]  /*0d40*/  PRMT R19, R5, 0x7770, RZ ;  /* 0x0000777005137816 */ /* 0x000fe200000000ff */
[----:B------:R-:W-:Y:S02]  /*0d50*/  IMAD.U32 R18, R18, 0x10000, RZ ;  /* 0x0001000012127824 */ /* 0x000fe400078e00ff */
[----:B------:R-:W-:Y:S01]  /*0d60*/  IMAD.U32 R25, R16, 0x10000, RZ ;  /* 0x0001000010197824 */ /* 0x000fe200078e00ff */
[----:B----4-:R-:W-:Y:S02]  /*0d70*/  PRMT R36, R15, 0x7770, RZ ;  /* 0x000077700f247816 */ /* 0x010fe400000000ff */
[----:B------:R-:W-:Y:S02]  /*0d80*/  LOP3.LUT R24, R18, 0xff0000, RZ, 0xc0, !PT ;  /* 0x00ff000012187812 */ /* 0x000fe400078ec0ff */
[----:B------:R-:W-:-:S02]  /*0d90*/  PRMT R18, R7, 0x7771, RZ ;  /* 0x0000777107127816 */ /* 0x000fc400000000ff */
[----:B------:R-:W-:Y:S01]  /*0da0*/  LOP3.LUT R28, R25, 0xff0000, RZ, 0xc0, !PT ;  /* 0x00ff0000191c7812 */ /* 0x000fe200078ec0ff */
[----:B------:R-:W-:Y:S01]  /*0db0*/  IMAD R16, R19, 0x1000000, R24 ;  /* 0x0100000013107824 */ /* 0x000fe200078e0218 */
[----:B------:R-:W-:Y:S01]  /*0dc0*/  PRMT R24, R5, 0x7772, RZ ;  /* 0x0000777205187816 */ /* 0x000fe200000000ff */
[----:B------:R-:W-:Y:S01]  /*0dd0*/  IMAD.U32 R27, R18, 0x10000, RZ ;  /* 0x00010000121b7824 */ /* 0x000fe200078e00ff */
[----:B------:R-:W-:Y:S02]  /*0de0*/  PRMT R18, R7, 0x7770, RZ ;  /* 0x0000777007127816 */ /* 0x000fe400000000ff */
[----:B------:R-:W-:Y:S01]  /*0df0*/  PRMT R19, R6, 0x7770, RZ ;  /* 0x0000777006137816 */ /* 0x000fe200000000ff */
[----:B------:R-:W-:Y:S01]  /*0e00*/  IMAD.SHL.U32 R25, R24, 0x100, RZ ;  /* 0x0000010018197824 */ /* 0x000fe200078e00ff */
[----:B------:R-:W-:Y:S02]  /*0e10*/  LOP3.LUT R27, R27, 0xff0000, RZ, 0xc0, !PT ;  /* 0x00ff00001b1b7812 */ /* 0x000fe400078ec0ff */
[----:B------:R-:W-:Y:S01]  /*0e20*/  PRMT R5, R5, 0x7773, RZ ;  /* 0x0000777305057816 */ /* 0x000fe200000000ff */
[----:B------:R-:W-:Y:S01]  /*0e30*/  IMAD R28, R19, 0x1000000, R28 ;  /* 0x01000000131c7824 */ /* 0x000fe200078e021c */
[----:B------:R-:W-:Y:S01]  /*0e40*/  LOP3.LUT R24, R16, R25, RZ, 0xfc, !PT ;  /* 0x0000001910187212 */ /* 0x000fe200078efcff */
[----:B------:R-:W-:Y:S01]  /*0e50*/  IMAD R27, R18, 0x1000000, R27 ;  /* 0x01000000121b7824 */ /* 0x000fe200078e021b */
[----:B------:R-:W-:-:S02]  /*0e60*/  PRMT R18, R7, 0x7772, RZ ;  /* 0x0000777207127816 */ /* 0x000fc400000000ff */
[----:B------:R-:W-:Y:S02]  /*0e70*/  PRMT R19, R6, 0x7772, RZ ;  /* 0x0000777206137816 */ /* 0x000fe400000000ff */
[----:B------:R-:W-:Y:S01]  /*0e80*/  LOP3.LUT R5, R24, R5, RZ, 0xfc, !PT ;  /* 0x0000000518057212 */ /* 0x000fe200078efcff */
[----:B------:R-:W-:Y:S01]  /*0e90*/  IMAD.SHL.U32 R16, R18, 0x100, RZ ;  /* 0x0000010012107824 */ /* 0x000fe200078e00ff */
[----:B--2---:R-:W-:Y:S01]  /*0ea0*/  PRMT R18, R21, 0x7771, RZ ;  /* 0x0000777115127816 */ /* 0x004fe200000000ff */
[----:B------:R-:W-:Y:S01]  /*0eb0*/  IMAD.SHL.U32 R19, R19, 0x100, RZ ;  /* 0x0000010013137824 */ /* 0x000fe200078e00ff */
[----:B------:R-:W-:Y:S02]  /*0ec0*/  PRMT R6, R6, 0x7773, RZ ;  /* 0x0000777306067816 */ /* 0x000fe400000000ff */
[----:B------:R-:W-:Y:S01]  /*0ed0*/  LOP3.LUT R16, R27, R16, RZ, 0xfc, !PT ;  /* 0x000000101b107212 */ /* 0x000fe200078efcff */
[----:B------:R-:W-:Y:S01]  /*0ee0*/  IMAD.U32 R25, R18, 0x10000, RZ ;  /* 0x0001000012197824 */ /* 0x000fe200078e00ff */
[----:B------:R-:W-:-:S02]  /*0ef0*/  PRMT R18, R21, 0x7770, RZ ;  /* 0x0000777015127816 */ /* 0x000fc400000000ff */
[----:B------:R-:W-:Y:S02]  /*0f00*/  LOP3.LUT R19, R28, R19, RZ, 0xfc, !PT ;  /* 0x000000131c137212 */ /* 0x000fe400078efcff */
[----:B------:R-:W-:Y:S02]  /*0f10*/  LOP3.LUT R27, R25, 0xff0000, RZ, 0xc0, !PT ;  /* 0x00ff0000191b7812 */ /* 0x000fe400078ec0ff */
[--C-:B------:R-:W-:Y:S02]  /*0f20*/  SHF.L.W.U32.HI R24, R24, 0xe, R5.reuse ;  /* 0x0000000e18187819 */ /* 0x100fe40000010e05 */
[----:B------:R-:W-:Y:S01]  /*0f30*/  SHF.L.W.U32.HI R28, R5, 0x19, R5 ;  /* 0x00000019051c7819 */ /* 0x000fe20000010e05 */
[----:B------:R-:W-:Y:S01]  /*0f40*/  IMAD R27, R18, 0x1000000, R27 ;  /* 0x01000000121b7824 */ /* 0x000fe200078e021b */
[----:B------:R-:W-:Y:S02]  /*0f50*/  SHF.R.U32.HI R33, RZ, 0x3, R5 ;  /* 0x00000003ff217819 */ /* 0x000fe40000011605 */
[----:B------:R-:W-:-:S02]  /*0f60*/  LOP3.LUT R6, R19, R6, RZ, 0xfc, !PT ;  /* 0x0000000613067212 */ /* 0x000fc400078efcff */
[----:B------:R-:W-:Y:S02]  /*0f70*/  PRMT R18, R21, 0x7772, RZ ;  /* 0x0000777215127816 */ /* 0x000fe400000000ff */
[----:B------:R-:W-:Y:S02]  /*0f80*/  PRMT R7, R7, 0x7773, RZ ;  /* 0x0000777307077816 */ /* 0x000fe400000000ff */
[----:B------:R-:W-:Y:S01]  /*0f90*/  LOP3.LUT R25, R33, R28, R24, 0x96, !PT ;  /* 0x0000001c21197212 */ /* 0x000fe200078e9618 */
[----:B------:R-:W-:Y:S01]  /*0fa0*/  IMAD.SHL.U32 R24, R18, 0x100, RZ ;  /* 0x0000010012187824 */ /* 0x000fe200078e00ff */
[--C-:B------:R-:W-:Y:S02]  /*0fb0*/  SHF.L.W.U32.HI R28, R19, 0xe, R6.reuse ;  /* 0x0000000e131c7819 */ /* 0x100fe40000010e06 */
[--C-:B------:R-:W-:Y:S02]  /*0fc0*/  SHF.L.W.U32.HI R19, R6, 0x19, R6.reuse ;  /* 0x0000001906137819 */ /* 0x100fe40000010e06 */
[----:B------:R-:W-:-:S02]  /*0fd0*/  SHF.R.U32.HI R32, RZ, 0x3, R6 ;  /* 0x00000003ff207819 */ /* 0x000fc40000011606 */
[----:B------:R-:W-:Y:S02]  /*0fe0*/  LOP3.LUT R7, R16, R7, RZ, 0xfc, !PT ;  /* 0x0000000710077212 */ /* 0x000fe400078efcff */
[----:B------:R-:W-:Y:S02]  /*0ff0*/  LOP3.LUT R18, R32, R19, R28, 0x96, !PT ;  /* 0x0000001320127212 */ /* 0x000fe400078e961c */
[----:B------:R-:W-:Y:S02]  /*1000*/  LOP3.LUT R24, R27, R24, RZ, 0xfc, !PT ;  /* 0x000000181b187212 */ /* 0x000fe400078efcff */
[----:B------:R-:W-:Y:S02]  /*1010*/  PRMT R21, R21, 0x7773, RZ ;  /* 0x0000777315157816 */ /* 0x000fe400000000ff */
[----:B------:R-:W-:Y:S02]  /*1020*/  SHF.L.W.U32.HI R28, R16, 0xe, R7 ;  /* 0x0000000e101c7819 */ /* 0x000fe40000010e07 */
[----:B------:R-:W-:-:S02]  /*1030*/  PRMT R16, R4, 0x7771, RZ ;  /* 0x0000777104107816 */ /* 0x000fc400000000ff */
[----:B------:R-:W-:Y:S02]  /*1040*/  LOP3.LUT R21, R24, R21, RZ, 0xfc, !PT ;  /* 0x0000001518157212 */ /* 0x000fe400078efcff */
[--C-:B------:R-:W-:Y:S01]  /*1050*/  SHF.L.W.U32.HI R19, R7, 0x19, R7.reuse ;  /* 0x0000001907137819 */ /* 0x100fe20000010e07 */
[----:B------:R-:W-:Y:S01]  /*1060*/  IMAD.U32 R16, R16, 0x10000, RZ ;  /* 0x0001000010107824 */ /* 0x000fe200078e00ff */
[----:B------:R-:W-:Y:S02]  /*1070*/  SHF.R.U32.HI R27, RZ, 0x3, R7 ;  /* 0x00000003ff1b7819 */ /* 0x000fe40000011607 */
[--C-:B------:R-:W-:Y:S02]  /*1080*/  SHF.L.W.U32.HI R33, R24, 0xe, R21.reuse ;  /* 0x0000000e18217819 */ /* 0x100fe40000010e15 */
[--C-:B------:R-:W-:Y:S02]  /*1090*/  SHF.L.W.U32.HI R24, R21, 0x19, R21.reuse ;  /* 0x0000001915187819 */ /* 0x100fe40000010e15 */
[----:B------:R-:W-:-:S02]  /*10a0*/  SHF.R.U32.HI R32, RZ, 0x3, R21 ;  /* 0x00000003ff207819 */ /* 0x000fc40000011615 */
[----:B------:R-:W-:Y:S02]  /*10b0*/  LOP3.LUT R19, R27, R19, R28, 0x96, !PT ;  /* 0x000000131b137212 */ /* 0x000fe400078e961c */
[----:B------:R-:W-:Y:S02]  /*10c0*/  LOP3.LUT R28, R16, 0xff0000, RZ, 0xc0, !PT ;  /* 0x00ff0000101c7812 */ /* 0x000fe400078ec0ff */
[----:B------:R-:W-:Y:S02]  /*10d0*/  PRMT R27, R4, 0x7770, RZ ;  /* 0x00007770041b7816 */ /* 0x000fe400000000ff */
[----:B------:R-:W-:Y:S02]  /*10e0*/  LOP3.LUT R24, R32, R24, R33, 0x96, !PT ;  /* 0x0000001820187212 */ /* 0x000fe400078e9621 */
[----:B------:R-:W-:Y:S01]  /*10f0*/  PRMT R16, R4, 0x7772, RZ ;  /* 0x0000777204107816 */ /* 0x000fe200000000ff */
[----:B------:R-:W-:Y:S01]  /*1100*/  IMAD R27, R27, 0x1000000, R28 ;  /* 0x010000001b1b7824 */ /* 0x000fe200078e021c */
[----:B------:R-:W-:-:S02]  /*1110*/  PRMT R32, R22, 0x7771, RZ ;  /* 0x0000777116207816 */ /* 0x000fc400000000ff */
[----:B------:R-:W-:Y:S01]  /*1120*/  PRMT R28, R4, 0x7773, RZ ;  /* 0x00007773041c7816 */ /* 0x000fe200000000ff */
[----:B------:R-:W-:Y:S01]  /*1130*/  IMAD.SHL.U32 R4, R16, 0x100, RZ ;  /* 0x0000010010047824 */ /* 0x000fe200078e00ff */
[----:B------:R-:W-:Y:S01]  /*1140*/  PRMT R16, R22, 0x7772, RZ ;  /* 0x0000777216107816 */ /* 0x000fe200000000ff */
[----:B------:R-:W-:-:S03]  /*1150*/  IMAD.U32 R32, R32, 0x10000, RZ ;  /* 0x0001000020207824 */ /* 0x000fc600078e00ff */
[----:B------:R-:W-:Y:S01]  /*1160*/  LOP3.LUT R4, R28, R27, R4, 0xfe, !PT ;  /* 0x0000001b1c047212 */ /* 0x000fe200078efe04 */
[----:B------:R-:W-:Y:S01]  /*1170*/  IMAD.SHL.U32 R16, R16, 0x100, RZ ;  /* 0x0000010010107824 */ /* 0x000fe200078e00ff */
[----:B------:R-:W-:Y:S02]  /*1180*/  PRMT R27, R22, 0x7770, RZ ;  /* 0x00007770161b7816 */ /* 0x000fe400000000ff */
[----:B------:R-:W-:Y:S01]  /*1190*/  LOP3.LUT R32, R32, 0xff0000, RZ, 0xc0, !PT ;  /* 0x00ff000020207812 */ /* 0x000fe200078ec0ff */
[----:B------:R1:W-:Y:S01]  /*11a0*/  STL.128 [R1], R4 ;  /* 0x0000000401007387 */ /* 0x0003e20000100c00 */
[----:B------:R-:W-:Y:S02]  /*11b0*/  PRMT R28, R23, 0x7771, RZ ;  /* 0x00007771171c7816 */ /* 0x000fe400000000ff */
[----:B------:R-:W-:Y:S01]  /*11c0*/  PRMT R22, R22, 0x7773, RZ ;  /* 0x0000777316167816 */ /* 0x000fe200000000ff */
[----:B------:R-:W-:Y:S02]  /*11d0*/  IMAD R27, R27, 0x1000000, R32 ;  /* 0x010000001b1b7824 */ /* 0x000fe400078e0220 */
[----:B------:R-:W-:-:S03]  /*11e0*/  IMAD.U32 R28, R28, 0x10000, RZ ;  /* 0x000100001c1c7824 */ /* 0x000fc600078e00ff */
[----:B------:R-:W-:Y:S02]  /*11f0*/  LOP3.LUT R27, R27, R16, RZ, 0xfc, !PT ;  /* 0x000000101b1b7212 */ /* 0x000fe400078efcff */
[C---:B------:R-:W-:Y:S02]  /*1200*/  PRMT R16, R23.reuse, 0x7770, RZ ;  /* 0x0000777017107816 */ /* 0x040fe400000000ff */
[----:B------:R-:W-:Y:S02]  /*1210*/  LOP3.LUT R33, R28, 0xff0000, RZ, 0xc0, !PT ;  /* 0x00ff00001c217812 */ /* 0x000fe400078ec0ff */
[----:B------:R-:W-:Y:S02]  /*1220*/  PRMT R28, R23, 0x7772, RZ ;  /* 0x00007772171c7816 */ /* 0x000fe400000000ff */
[----:B------:R-:W-:Y:S01]  /*1230*/  LOP3.LUT R22, R27, R22, RZ, 0xfc, !PT ;  /* 0x000000161b167212 */ /* 0x000fe200078efcff */
[----:B------:R-:W-:Y:S01]  /*1240*/  IMAD R16, R16, 0x1000000, R33 ;  /* 0x0100000010107824 */ /* 0x000fe200078e0221 */
[----:B------:R-:W-:Y:S01]  /*1250*/  PRMT R23, R23, 0x7773, RZ ;  /* 0x0000777317177816 */ /* 0x000fe200000000ff */
[----:B------:R-:W-:Y:S01]  /*1260*/  IMAD.SHL.U32 R33, R28, 0x100, RZ ;  /* 0x000001001c217824 */ /* 0x000fe200078e00ff */
[--C-:B------:R-:W-:Y:S01]  /*1270*/  SHF.R.U32.HI R32, RZ, 0x3, R22.reuse ;  /* 0x00000003ff207819 */ /* 0x100fe20000011616 */
[----:B------:R-:W-:Y:S01]  /*1280*/  IMAD.SHL.U32 R28, R10, 0x8000, RZ ;  /* 0x000080000a1c7824 */ /* 0x000fe200078e00ff */
[----:B------:R-:W-:-:S02]  /*1290*/  IADD3 R17, PT, PT, R5, R17, R22 ;  /* 0x0000001105117210 */ /* 0x000fc40007ffe016 */
[----:B------:R-:W-:Y:S02]  /*12a0*/  LOP3.LUT R34, R16, R33, RZ, 0xfc, !PT ;  /* 0x0000002110227212 */ /* 0x000fe400078efcff */
[----:B------:R-:W-:Y:S02]  /*12b0*/  LOP3.LUT R28, R28, R35, RZ, 0x3c, !PT ;  /* 0x000000231c1c7212 */ /* 0x000fe400078e3cff */
[----:B------:R-:W-:Y:S02]  /*12c0*/  LOP3.LUT R23, R34, R23, RZ, 0xfc, !PT ;  /* 0x0000001722177212 */ /* 0x000fe400078efcff */
[----:B------:R-:W-:Y:S02]  /*12d0*/  IADD3 R16, PT, PT, R4, R28, R21 ;  /* 0x0000001c04107210 */ /* 0x000fe40007ffe015 */
[--C-:B------:R-:W-:Y:S02]  /*12e0*/  SHF.L.W.U32.HI R28, R27, 0xe, R22.reuse ;  /* 0x0000000e1b1c7819 */ /* 0x100fe40000010e16 */
[----:B------:R-:W-:Y:S01]  /*12f0*/  SHF.L.W.U32.HI R27, R22, 0x19, R22 ;  /* 0x00000019161b7819 */ /* 0x000fe20000010e16 */
[----:B-1----:R-:W-:Y:S01]  /*1300*/  IMAD.IADD R4, R25, 0x1, R16 ;  /* 0x0000000119047824 */ /* 0x002fe200078e0210 */
[----:B------:R-:W-:-:S02]  /*1310*/  SHF.L.W.U32.HI R33, R34, 0xe, R23 ;  /* 0x0000000e22217819 */ /* 0x000fc40000010e17 */
[----:B------:R-:W-:Y:S02]  /*1320*/  LOP3.LUT R27, R32, R27, R28, 0x96, !PT ;  /* 0x0000001b201b7212 */ /* 0x000fe400078e961c */
[--C-:B------:R-:W-:Y:S02]  /*1330*/  SHF.L.W.U32.HI R28, R23, 0x19, R23.reuse ;  /* 0x00000019171c7819 */ /* 0x100fe40000010e17 */
[----:B------:R-:W-:Y:S02]  /*1340*/  SHF.R.U32.HI R5, RZ, 0x3, R23 ;  /* 0x00000003ff057819 */ /* 0x000fe40000011617 */
[----:B------:R-:W-:Y:S02]  /*1350*/  PRMT R16, R12, 0x7771, RZ ;  /* 0x000077710c107816 */ /* 0x000fe400000000ff */
[----:B------:R-:W-:Y:S01]  /*1360*/  LOP3.LUT R25, R5, R28, R33, 0x96, !PT ;  /* 0x0000001c05197212 */ /* 0x000fe200078e9621 */
[----:B------:R-:W-:Y:S01]  /*1370*/  IMAD.IADD R5, R18, 0x1, R17 ;  /* 0x0000000112057824 */ /* 0x000fe200078e0211 */
[--C-:B------:R-:W-:Y:S01]  /*1380*/  SHF.L.W.U32.HI R18, R4, 0xf, R4.reuse ;  /* 0x0000000f04127819 */ /* 0x100fe20000010e04 */
[----:B------:R-:W-:Y:S01]  /*1390*/  IMAD.U32 R16, R16, 0x10000, RZ ;  /* 0x0001000010107824 */ /* 0x000fe200078e00ff */
[----:B------:R-:W-:-:S02]  /*13a0*/  SHF.L.W.U32.HI R17, R4, 0xd, R4 ;  /* 0x0000000d04117819 */ /* 0x000fc40000010e04 */
[----:B------:R-:W-:Y:S02]  /*13b0*/  SHF.R.U32.HI R28, RZ, 0xa, R4 ;  /* 0x0000000aff1c7819 */ /* 0x000fe40000011604 */
[C---:B------:R-:W-:Y:S02]  /*13c0*/  SHF.L.W.U32.HI R33, R5.reuse, 0xd, R5 ;  /* 0x0000000d05217819 */ /* 0x040fe40000010e05 */
[----:B------:R-:W-:Y:S02]  /*13d0*/  LOP3.LUT R18, R28, R18, R17, 0x96, !PT ;  /* 0x000000121c127212 */ /* 0x000fe400078e9611 */
[----:B------:R-:W-:Y:S02]  /*13e0*/  LOP3.LUT R17, R16, 0xff0000, RZ, 0xc0, !PT ;  /* 0x00ff000010117812 */ /* 0x000fe400078ec0ff */
[--C-:B------:R-:W-:Y:S02]  /*13f0*/  SHF.L.W.U32.HI R28, R5, 0xf, R5.reuse ;  /* 0x0000000f051c7819 */ /* 0x100fe40000010e05 */
[----:B------:R-:W-:-:S02]  /*1400*/  SHF.R.U32.HI R32, RZ, 0xa, R5 ;  /* 0x0000000aff207819 */ /* 0x000fc40000011605 */
[----:B------:R-:W-:Y:S02]  /*1410*/  PRMT R16, R12, 0x7770, RZ ;  /* 0x000077700c107816 */ /* 0x000fe400000000ff */
[----:B------:R-:W-:Y:S02]  /*1420*/  LOP3.LUT R28, R32, R28, R33, 0x96, !PT ;  /* 0x0000001c201c7212 */ /* 0x000fe400078e9621 */
[----:B------:R-:W-:Y:S01]  /*1430*/  IADD3 R6, PT, PT, R6, R18, R23 ;  /* 0x0000001206067210 */ /* 0x000fe20007ffe017 */
[----:B------:R-:W-:Y:S01]  /*1440*/  IMAD R33, R16, 0x1000000, R17 ;  /* 0x0100000010217824 */ /* 0x000fe200078e0211 */
[----:B------:R-:W-:Y:S02]  /*1450*/  PRMT R17, R12, 0x7772, RZ ;  /* 0x000077720c117816 */ /* 0x000fe400000000ff */
[----:B------:R-:W-:Y:S01]  /*1460*/  PRMT R16, R13, 0x7771, RZ ;  /* 0x000077710d107816 */ /* 0x000fe200000000ff */
[----:B------:R-:W-:Y:S01]  /*1470*/  IMAD.IADD R6, R19, 0x1, R6 ;  /* 0x0000000113067824 */ /* 0x000fe200078e0206 */
[----:B------:R-:W-:Y:S01]  /*1480*/  PRMT R18, R14, 0x7770, RZ ;  /* 0x000077700e127816 */ /* 0x000fe200000000ff */
[----:B------:R-:W-:Y:S01]  /*1490*/  IMAD.SHL.U32 R32, R17, 0x100, RZ ;  /* 0x0000010011207824 */ /* 0x000fe200078e00ff */
[----:B------:R-:W-:Y:S01]  /*14a0*/  PRMT R17, R13, 0x7770, RZ ;  /* 0x000077700d117816 */ /* 0x000fe200000000ff */
[----:B------:R-:W-:Y:S01]  /*14b0*/  IMAD.U32 R16, R16, 0x10000, RZ ;  /* 0x0001000010107824 */ /* 0x000fe200078e00ff */
[----:B------:R-:W-:-:S02]  /*14c0*/  PRMT R19, R9, 0x7771, RZ ;  /* 0x0000777109137816 */ /* 0x000fc400000000ff */
[----:B------:R-:W-:Y:S02]  /*14d0*/  LOP3.LUT R33, R33, R32, RZ, 0xfc, !PT ;  /* 0x0000002021217212 */ /* 0x000fe400078efcff */
[----:B------:R-:W-:Y:S01]  /*14e0*/  LOP3.LUT R32, R16, 0xff0000, RZ, 0xc0, !PT ;  /* 0x00ff000010207812 */ /* 0x000fe200078ec0ff */
[----:B------:R-:W-:Y:S01]  /*14f0*/  IMAD.U32 R19, R19, 0x10000, RZ ;  /* 0x0001000013137824 */ /* 0x000fe200078e00ff */
[----:B------:R-:W-:-:S03]  /*1500*/  PRMT R16, R13, 0x7772, RZ ;  /* 0x000077720d107816 */ /* 0x000fc600000000ff */
[----:B------:R-:W-:Y:S02]  /*1510*/  IMAD R17, R17, 0x1000000, R32 ;  /* 0x0100000011117824 */ /* 0x000fe400078e0220 */
[----:B------:R-:W-:Y:S01]  /*1520*/  IMAD.SHL.U32 R32, R16, 0x100, RZ ;  /* 0x0000010010207824 */ /* 0x000fe200078e00ff */
[----:B------:R-:W-:-:S04]  /*1530*/  PRMT R16, R12, 0x7773, RZ ;  /* 0x000077730c107816 */ /* 0x000fc800000000ff */
[----:B------:R-:W-:Y:S02]  /*1540*/  LOP3.LUT R16, R33, R16, RZ, 0xfc, !PT ;  /* 0x0000001021107212 */ /* 0x000fe400078efcff */
[----:B------:R-:W-:Y:S02]  /*1550*/  LOP3.LUT R12, R17, R32, RZ, 0xfc, !PT ;  /* 0x00000020110c7212 */ /* 0x000fe400078efcff */
[----:B------:R-:W-:Y:S02]  /*1560*/  PRMT R17, R13, 0x7773, RZ ;  /* 0x000077730d117816 */ /* 0x000fe400000000ff */
[--C-:B------:R-:W-:Y:S02]  /*1570*/  SHF.L.W.U32.HI R32, R33, 0xe, R16.reuse ;  /* 0x0000000e21207819 */ /* 0x100fe40000010e10 */
[--C-:B------:R-:W-:Y:S02]  /*1580*/  SHF.L.W.U32.HI R13, R16, 0x19, R16.reuse ;  /* 0x00000019100d7819 */ /* 0x100fe40000010e10 */
[----:B------:R-:W-:-:S02]  /*1590*/  SHF.R.U32.HI R33, RZ, 0x3, R16 ;  /* 0x00000003ff217819 */ /* 0x000fc40000011610 */
[C---:B------:R-:W-:Y:S02]  /*15a0*/  LOP3.LUT R17, R12.reuse, R17, RZ, 0xfc, !PT ;  /* 0x000000110c117212 */ /* 0x040fe400078efcff */
[----:B------:R-:W-:Y:S02]  /*15b0*/  LOP3.LUT R13, R33, R13, R32, 0x96, !PT ;  /* 0x0000000d210d7212 */ /* 0x000fe400078e9620 */
[--C-:B------:R-:W-:Y:S02]  /*15c0*/  SHF.L.W.U32.HI R33, R12, 0xe, R17.reuse ;  /* 0x0000000e0c217819 */ /* 0x100fe40000010e11 */
[--C-:B------:R-:W-:Y:S02]  /*15d0*/  SHF.L.W.U32.HI R12, R17, 0x19, R17.reuse ;  /* 0x00000019110c7819 */ /* 0x100fe40000010e11 */
[----:B------:R-:W-:-:S04]  /*15e0*/  SHF.R.U32.HI R32, RZ, 0x3, R17 ;  /* 0x00000003ff207819 */ /* 0x000fc80000011611 */
[----:B------:R-:W-:Y:S02]  /*15f0*/  LOP3.LUT R12, R32, R12, R33, 0x96, !PT ;  /* 0x0000000c200c7212 */ /* 0x000fe400078e9621 */
[----:B------:R-:W-:-:S05]  /*1600*/  PRMT R32, R14, 0x7771, RZ ;  /* 0x000077710e207816 */ /* 0x000fca00000000ff */
[----:B------:R-:W-:-:S05]  /*1610*/  IMAD.U32 R32, R32, 0x10000, RZ ;  /* 0x0001000020207824 */ /* 0x000fca00078e00ff */
[----:B------:R-:W-:Y:S02]  /*1620*/  LOP3.LUT R33, R32, 0xff0000, RZ, 0xc0, !PT ;  /* 0x00ff000020217812 */ /* 0x000fe400078ec0ff */
[----:B------:R-:W-:-:S03]  /*1630*/  PRMT R32, R8, 0x7771, RZ ;  /* 0x0000777108207816 */ /* 0x000fc600000000ff */
[----:B------:R-:W-:Y:S01]  /*1640*/  IMAD R33, R18, 0x1000000, R33 ;  /* 0x0100000012217824 */ /* 0x000fe200078e0221 */
[----:B------:R-:W-:Y:S01]  /*1650*/  PRMT R18, R14, 0x7772, RZ ;  /* 0x000077720e127816 */ /* 0x000fe200000000ff */
[----:B------:R-:W-:-:S04]  /*1660*/  IMAD.U32 R32, R32, 0x10000, RZ ;  /* 0x0001000020207824 */ /* 0x000fc800078e00ff */
[----:B------:R-:W-:-:S05]  /*1670*/  IMAD.SHL.U32 R18, R18, 0x100, RZ ;  /* 0x0000010012127824 */ /* 0x000fca00078e00ff */
[----:B------:R-:W-:Y:S02]  /*1680*/  LOP3.LUT R35, R33, R18, RZ, 0xfc, !PT ;  /* 0x0000001221237212 */ /* 0x000fe400078efcff */
[----:B------:R-:W-:Y:S02]  /*1690*/  LOP3.LUT R33, R32, 0xff0000, RZ, 0xc0, !PT ;  /* 0x00ff000020217812 */ /* 0x000fe400078ec0ff */
[----:B------:R-:W-:-:S05]  /*16a0*/  PRMT R18, R8, 0x7770, RZ ;  /* 0x0000777008127816 */ /* 0x000fca00000000ff */
[----:B------:R-:W-:Y:S01]  /*16b0*/  IMAD R33, R18, 0x1000000, R33 ;  /* 0x0100000012217824 */ /* 0x000fe200078e0221 */
[----:B------:R-:W-:Y:S02]  /*16c0*/  PRMT R18, R14, 0x7773, RZ ;  /* 0x000077730e127816 */ /* 0x000fe400000000ff */
[C---:B------:R-:W-:Y:S02]  /*16d0*/  PRMT R14, R8.reuse, 0x7772, RZ ;  /* 0x00007772080e7816 */ /* 0x040fe400000000ff */
[C---:B------:R-:W-:Y:S02]  /*16e0*/  LOP3.LUT R18, R35.reuse, R18, RZ, 0xfc, !PT ;  /* 0x0000001223127212 */ /* 0x040fe400078efcff */
[----:B------:R-:W-:Y:S01]  /*16f0*/  PRMT R8, R8, 0x7773, RZ ;  /* 0x0000777308087816 */ /* 0x000fe200000000ff */
[----:B------:R-:W-:Y:S01]  /*1700*/  IMAD.SHL.U32 R14, R14, 0x100, RZ ;  /* 0x000001000e0e7824 */ /* 0x000fe200078e00ff */
[--C-:B------:R-:W-:Y:S02]  /*1710*/  SHF.L.W.U32.HI R35, R35, 0xe, R18.reuse ;  /* 0x0000000e23237819 */ /* 0x100fe40000010e12 */
[----:B------:R-:W-:-:S02]  /*1720*/  SHF.R.U32.HI R32, RZ, 0x3, R18 ;  /* 0x00000003ff207819 */ /* 0x000fc40000011612 */
[----:B------:R-:W-:Y:S02]  /*1730*/  LOP3.LUT R33, R33, R14, RZ, 0xfc, !PT ;  /* 0x0000000e21217212 */ /* 0x000fe400078efcff */
[----:B------:R-:W-:Y:S02]  /*1740*/  SHF.L.W.U32.HI R14, R18, 0x19, R18 ;  /* 0x00000019120e7819 */ /* 0x000fe40000010e12 */
[----:B------:R-:W-:Y:S02]  /*1750*/  LOP3.LUT R8, R33, R8, RZ, 0xfc, !PT ;  /* 0x0000000821087212 */ /* 0x000fe400078efcff */
[----:B------:R-:W-:Y:S02]  /*1760*/  LOP3.LUT R14, R32, R14, R35, 0x96, !PT ;  /* 0x0000000e200e7212 */ /* 0x000fe400078e9623 */
[----:B------:R-:W-:Y:S02]  /*1770*/  IADD3 R32, PT, PT, R7, R28, R8 ;  /* 0x0000001c07207210 */ /* 0x000fe40007ffe008 */
[----:B------:R-:W-:-:S02]  /*1780*/  PRMT R7, R15, 0x7771, RZ ;  /* 0x000077710f077816 */ /* 0x000fc400000000ff */
[----:B------:R-:W-:Y:S02]  /*1790*/  LOP3.LUT R28, R19, 0xff0000, RZ, 0xc0, !PT ;  /* 0x00ff0000131c7812 */ /* 0x000fe400078ec0ff */
[----:B------:R-:W-:Y:S01]  /*17a0*/  PRMT R19, R9, 0x7772, RZ ;  /* 0x0000777209137816 */ /* 0x000fe200000000ff */
[----:B------:R-:W-:-:S04]  /*17b0*/  IMAD.U32 R7, R7, 0x10000, RZ ;  /* 0x0001000007077824 */ /* 0x000fc800078e00ff */
[----:B------:R-:W-:Y:S01]  /*17c0*/  IMAD.SHL.U32 R19, R19, 0x100, RZ ;  /* 0x0000010013137824 */ /* 0x000fe200078e00ff */
[----:B------:R-:W-:-:S05]  /*17d0*/  LOP3.LUT R7, R7, 0xff0000, RZ, 0xc0, !PT ;  /* 0x00ff000007077812 */ /* 0x000fca00078ec0ff */
[----:B------:R-:W-:Y:S01]  /*17e0*/  IMAD R36, R36, 0x1000000, R7 ;  /* 0x0100000024247824 */ /* 0x000fe200078e0207 */
[C---:B------:R-:W-:Y:S02]  /*17f0*/  PRMT R7, R9.reuse, 0x7770, RZ ;  /* 0x0000777009077816 */ /* 0x040fe400000000ff */
[----:B------:R-:W-:-:S03]  /*1800*/  PRMT R9, R9, 0x7773, RZ ;  /* 0x0000777309097816 */ /* 0x000fc600000000ff */
[----:B------:R-:W-:Y:S01]  /*1810*/  IMAD R28, R7, 0x1000000, R28 ;  /* 0x01000000071c7824 */ /* 0x000fe200078e021c */
[----:B------:R-:W-:-:S04]  /*1820*/  PRMT R7, R15, 0x7772, RZ ;  /* 0x000077720f077816 */ /* 0x000fc800000000ff */
[----:B------:R-:W-:Y:S01]  /*1830*/  LOP3.LUT R28, R28, R19, RZ, 0xfc, !PT ;  /* 0x000000131c1c7212 */ /* 0x000fe200078efcff */
[----:B------:R-:W-:Y:S01]  /*1840*/  IMAD.SHL.U32 R7, R7, 0x100, RZ ;  /* 0x0000010007077824 */ /* 0x000fe200078e00ff */
[----:B------:R-:W-:Y:S02]  /*1850*/  SHF.R.U32.HI R19, RZ, 0xa, R6 ;  /* 0x0000000aff137819 */ /* 0x000fe40000011606 */
[----:B------:R-:W-:Y:S02]  /*1860*/  LOP3.LUT R9, R28, R9, RZ, 0xfc, !PT ;  /* 0x000000091c097212 */ /* 0x000fe400078efcff */
[----:B------:R-:W-:Y:S01]  /*1870*/  LOP3.LUT R36, R36, R7, RZ, 0xfc, !PT ;  /* 0x0000000724247212 */ /* 0x000fe200078efcff */
[----:B------:R-:W-:Y:S01]  /*1880*/  IMAD.IADD R7, R13, 0x1, R32 ;  /* 0x000000010d077824 */ /* 0x000fe200078e0220 */
[C-C-:B------:R-:W-:Y:S01]  /*1890*/  SHF.L.W.U32.HI R13, R6.reuse, 0xf, R6.reuse ;  /* 0x0000000f060d7819 */ /* 0x140fe20000010e06 */
[----:B------:R-:W-:Y:S01]  /*18a0*/  STL.128 [R1+0x30], R8 ;  /* 0x0000300801007387 */ /* 0x000fe20000100c00 */
[----:B------:R-:W-:-:S02]  /*18b0*/  SHF.L.W.U32.HI R32, R6, 0xd, R6 ;  /* 0x0000000d06207819 */ /* 0x000fc40000010e06 */
[--C-:B------:R-:W-:Y:S01]  /*18c0*/  SHF.L.W.U32.HI R34, R7, 0xf, R7.reuse ;  /* 0x0000000f07227819 */ /* 0x100fe20000010e07 */
[----:B------:R-:W-:Y:S01]  /*18d0*/  STL.128 [R1+0x40], R4 ;  /* 0x0000400401007387 */ /* 0x000fe20000100c00 */
[----:B------:R-:W-:Y:S02]  /*18e0*/  LOP3.LUT R13, R19, R13, R32, 0x96, !PT ;  /* 0x0000000d130d7212 */ /* 0x000fe400078e9620 */
[----:B------:R-:W-:Y:S02]  /*18f0*/  SHF.R.U32.HI R19, RZ, 0xa, R7 ;  /* 0x0000000aff137819 */ /* 0x000fe40000011607 */
[--C-:B------:R-:W-:Y:S02]  /*1900*/  IADD3 R13, PT, PT, R16, R13, R9.reuse ;  /* 0x0000000d100d7210 */ /* 0x100fe40007ffe009 */
[----:B------:R-:W-:-:S03]  /*1910*/  SHF.L.W.U32.HI R28, R28, 0xe, R9 ;  /* 0x0000000e1c1c7819 */ /* 0x000fc60000010e09 */
[----:B------:R-:W-:Y:S01]  /*1920*/  IMAD.IADD R12, R12, 0x1, R13 ;  /* 0x000000010c0c7824 */ /* 0x000fe200078e020d */
[----:B------:R-:W-:-:S04]  /*1930*/  SHF.L.W.U32.HI R13, R7, 0xd, R7 ;  /* 0x0000000d070d7819 */ /* 0x000fc80000010e07 */
[----:B------:R-:W-:Y:S02]  /*1940*/  LOP3.LUT R34, R19, R34, R13, 0x96, !PT ;  /* 0x0000002213227212 */ /* 0x000fe400078e960d */
[----:B------:R-:W-:-:S04]  /*1950*/  PRMT R19, R15, 0x7773, RZ ;  /* 0x000077730f137816 */ /* 0x000fc800000000ff */
[----:B------:R-:W-:-:S04]  /*1960*/  LOP3.LUT R19, R36, R19, RZ, 0xfc, !PT ;  /* 0x0000001324137212 */ /* 0x000fc800078efcff */
[--C-:B------:R-:W-:Y:S01]  /*1970*/  SHF.L.W.U32.HI R13, R36, 0xe, R19.reuse ;  /* 0x0000000e240d7819 */ /* 0x100fe20000010e13 */
[----:B------:R1:W-:Y:S01]  /*1980*/  STL.128 [R1+0x10], R16 ;  /* 0x0000101001007387 */ /* 0x0003e20000100c00 */
[--C-:B------:R-:W-:Y:S02]  /*1990*/  SHF.L.W.U32.HI R32, R19, 0x19, R19.reuse ;  /* 0x0000001913207819 */ /* 0x100fe40000010e13 */
[----:B------:R-:W-:Y:S02]  /*19a0*/  SHF.R.U32.HI R15, RZ, 0x3, R19 ;  /* 0x00000003ff0f7819 */ /* 0x000fe40000011613 */
[C-C-:B------:R-:W-:Y:S02]  /*19b0*/  SHF.L.W.U32.HI R36, R12.reuse, 0xd, R12.reuse ;  /* 0x0000000d0c247819 */ /* 0x140fe40000010e0c */
[----:B------:R-:W-:Y:S02]  /*19c0*/  LOP3.LUT R32, R15, R32, R13, 0x96, !PT ;  /* 0x000000200f207212 */ /* 0x000fe400078e960d */
[----:B------:R-:W-:-:S02]  /*19d0*/  SHF.L.W.U32.HI R13, R12, 0xf, R12 ;  /* 0x0000000f0c0d7819 */ /* 0x000fc40000010e0c */
[----:B------:R-:W-:-:S04]  /*19e0*/  SHF.R.U32.HI R15, RZ, 0xa, R12 ;  /* 0x0000000aff0f7819 */ /* 0x000fc8000001160c */
[----:B------:R-:W-:Y:S02]  /*19f0*/  LOP3.LUT R13, R15, R13, R36, 0x96, !PT ;  /* 0x0000000d0f0d7212 */ /* 0x000fe400078e9624 */
[----:B------:R-:W-:Y:S02]  /*1a00*/  PRMT R15, R20, 0x7771, RZ ;  /* 0x00007771140f7816 */ /* 0x000fe400000000ff */
[----:B-1----:R-:W-:Y:S02]  /*1a10*/  IADD3 R17, PT, PT, R17, R34, R10 ;  /* 0x0000002211117210 */ /* 0x002fe40007ffe00a */
[----:B------:R-:W-:Y:S01]  /*1a20*/  IADD3 R35, PT, PT, R18, R13, R11 ;  /* 0x0000000d12237210 */ /* 0x000fe20007ffe00b */
[----:B------:R-:W-:Y:S02]  /*1a30*/  IMAD.U32 R15, R15, 0x10000, RZ ;  /* 0x000100000f0f7824 */ /* 0x000fe400078e00ff */
[----:B------:R-:W-:-:S03]  /*1a40*/  IMAD.IADD R13, R14, 0x1, R17 ;  /* 0x000000010e0d7824 */ /* 0x000fc600078e0211 */
[----:B------:R-:W-:Y:S02]  /*1a50*/  LOP3.LUT R36, R15, 0xff0000, RZ, 0xc0, !PT ;  /* 0x00ff00000f247812 */ /* 0x000fe400078ec0ff */
[C---:B------:R-:W-:Y:S02]  /*1a60*/  PRMT R15, R20.reuse, 0x7770, RZ ;  /* 0x00007770140f7816 */ /* 0x040fe400000000ff */
[--C-:B------:R-:W-:Y:S02]  /*1a70*/  SHF.L.W.U32.HI R17, R13, 0xd, R13.reuse ;  /* 0x0000000d0d117819 */ /* 0x100fe40000010e0d */
[----:B------:R-:W-:Y:S01]  /*1a80*/  SHF.R.U32.HI R18, RZ, 0xa, R13 ;  /* 0x0000000aff127819 */ /* 0x000fe2000001160d */
[----:B------:R-:W-:Y:S01]  /*1a90*/  IMAD R36, R15, 0x1000000, R36 ;  /* 0x010000000f247824 */ /* 0x000fe200078e0224 */
[C---:B------:R-:W-:Y:S02]  /*1aa0*/  PRMT R15, R20.reuse, 0x7772, RZ ;  /* 0x00007772140f7816 */ /* 0x040fe400000000ff */
[----:B------:R-:W-:-:S03]  /*1ab0*/  PRMT R20, R20, 0x7773, RZ ;  /* 0x0000777314147816 */ /* 0x000fc600000000ff */
[----:B------:R-:W-:-:S05]  /*1ac0*/  IMAD.SHL.U32 R15, R15, 0x100, RZ ;  /* 0x000001000f0f7824 */ /* 0x000fca00078e00ff */
[----:B------:R-:W-:-:S04]  /*1ad0*/  LOP3.LUT R15, R36, R15, RZ, 0xfc, !PT ;  /* 0x0000000f240f7212 */ /* 0x000fc800078efcff */
[----:B------:R-:W-:-:S04]  /*1ae0*/  LOP3.LUT R20, R15, R20, RZ, 0xfc, !PT ;  /* 0x000000140f147212 */ /* 0x000fc800078efcff */
[--C-:B------:R-:W-:Y:S01]  /*1af0*/  SHF.L.W.U32.HI R14, R15, 0xe, R20.reuse ;  /* 0x0000000e0f0e7819 */ /* 0x100fe20000010e14 */
[----:B------:R1:W-:Y:S01]  /*1b00*/  STL.128 [R1+0x20], R20 ;  /* 0x0000201401007387 */ /* 0x0003e20000100c00 */
[--C-:B------:R-:W-:Y:S02]  /*1b10*/  SHF.L.W.U32.HI R15, R20, 0x19, R20.reuse ;  /* 0x00000019140f7819 */ /* 0x100fe40000010e14 */
[----:B------:R-:W-:-:S04]  /*1b20*/  SHF.R.U32.HI R16, RZ, 0x3, R20 ;  /* 0x00000003ff107819 */ /* 0x000fc80000011614 */
[----:B------:R-:W-:Y:S01]  /*1b30*/  LOP3.LUT R15, R16, R15, R14, 0x96, !PT ;  /* 0x0000000f100f7212 */ /* 0x000fe200078e960e */
[----:B------:R-:W-:Y:S01]  /*1b40*/  IMAD.IADD R14, R32, 0x1, R35 ;  /* 0x00000001200e7824 */ /* 0x000fe200078e0223 */
[----:B------:R-:W-:-:S04]  /*1b50*/  SHF.L.W.U32.HI R16, R13, 0xf, R13 ;  /* 0x0000000f0d107819 */ /* 0x000fc80000010e0d */
[----:B------:R-:W-:Y:S02]  /*1b60*/  LOP3.LUT R16, R18, R16, R17, 0x96, !PT ;  /* 0x0000001012107212 */ /* 0x000fe400078e9611 */
[C-C-:B------:R-:W-:Y:S02]  /*1b70*/  SHF.L.W.U32.HI R17, R14.reuse, 0xf, R14.reuse ;  /* 0x0000000f0e117819 */ /* 0x140fe40000010e0e */
[--C-:B------:R-:W-:Y:S02]  /*1b80*/  SHF.L.W.U32.HI R18, R14, 0xd, R14.reuse ;  /* 0x0000000d0e127819 */ /* 0x100fe40000010e0e */
[----:B------:R-:W-:Y:S02]  /*1b90*/  SHF.R.U32.HI R32, RZ, 0xa, R14 ;  /* 0x0000000aff207819 */ /* 0x000fe4000001160e */
[----:B------:R-:W-:Y:S02]  /*1ba0*/  IADD3 R16, PT, PT, R19, R16, R4 ;  /* 0x0000001013107210 */ /* 0x000fe40007ffe004 */
[----:B------:R-:W-:-:S02]  /*1bb0*/  LOP3.LUT R17, R32, R17, R18, 0x96, !PT ;  /* 0x0000001120117212 */ /* 0x000fc400078e9612 */
[----:B------:R-:W-:Y:S01]  /*1bc0*/  SHF.L.W.U32.HI R32, R33, 0xe, R8 ;  /* 0x0000000e21207819 */ /* 0x000fe20000010e08 */
[----:B------:R-:W-:Y:S01]  /*1bd0*/  IMAD.IADD R15, R15, 0x1, R16 ;  /* 0x000000010f0f7824 */ /* 0x000fe200078e0210 */
[----:B------:R-:W-:Y:S02]  /*1be0*/  IADD3 R17, PT, PT, R20, R17, R5 ;  /* 0x0000001114117210 */ /* 0x000fe40007ffe005 */
[----:B------:R-:W-:Y:S02]  /*1bf0*/  SHF.R.U32.HI R33, RZ, 0x3, R8 ;  /* 0x00000003ff217819 */ /* 0x000fe40000011608 */
[C---:B------:R-:W-:Y:S01]  /*1c00*/  SHF.L.W.U32.HI R18, R15.reuse, 0xd, R15 ;  /* 0x0000000d0f127819 */ /* 0x040fe20000010e0f */
[----:B------:R-:W-:Y:S01]  /*1c10*/  IMAD.IADD R16, R24, 0x1, R17 ;  /* 0x0000000118107824 */ /* 0x000fe200078e0211 */
[--C-:B------:R-:W-:Y:S01]  /*1c20*/  SHF.L.W.U32.HI R17, R15, 0xf, R15.reuse ;  /* 0x0000000f0f117819 */ /* 0x100fe20000010e0f */
[----:B------:R2:W-:Y:S01]  /*1c30*/  STL.128 [R1+0x50], R12 ;  /* 0x0000500c01007387 */ /* 0x0005e20000100c00 */
[----:B------:R-:W-:-:S02]  /*1c40*/  SHF.R.U32.HI R19, RZ, 0xa, R15 ;  /* 0x0000000aff137819 */ /* 0x000fc4000001160f */
[----:B------:R-:W-:Y:S02]  /*1c50*/  SHF.R.U32.HI R24, RZ, 0xa, R16 ;  /* 0x0000000aff187819 */ /* 0x000fe40000011610 */
[----:B------:R-:W-:Y:S02]  /*1c60*/  LOP3.LUT R17, R19, R17, R18, 0x96, !PT ;  /* 0x0000001113117212 */ /* 0x000fe400078e9612 */
[C-C-:B------:R-:W-:Y:S02]  /*1c70*/  SHF.L.W.U32.HI R18, R16.reuse, 0xf, R16.reuse ;  /* 0x0000000f10127819 */ /* 0x140fe40000010e10 */
[----:B------:R-:W-:Y:S02]  /*1c80*/  SHF.L.W.U32.HI R19, R16, 0xd, R16 ;  /* 0x0000000d10137819 */ /* 0x000fe40000010e10 */
[----:B-1----:R-:W-:Y:S02]  /*1c90*/  SHF.L.W.U32.HI R20, R4, 0xe, R4 ;  /* 0x0000000e04147819 */ /* 0x002fe40000010e04 */
[----:B------:R-:W-:-:S02]  /*1ca0*/  LOP3.LUT R19, R24, R18, R19, 0x96, !PT ;  /* 0x0000001218137212 */ /* 0x000fc400078e9613 */
[----:B------:R-:W-:Y:S02]  /*1cb0*/  IADD3 R18, PT, PT, R21, R17, R6 ;  /* 0x0000001115127210 */ /* 0x000fe40007ffe006 */
[----:B------:R-:W-:Y:S02]  /*1cc0*/  IADD3 R24, PT, PT, R22, R19, R7 ;  /* 0x0000001316187210 */ /* 0x000fe40007ffe007 */
[----:B------:R-:W-:Y:S01]  /*1cd0*/  SHF.L.W.U32.HI R19, R8, 0x19, R8 ;  /* 0x0000001908137819 */ /* 0x000fe20000010e08 */
[----:B------:R-:W-:Y:S01]  /*1ce0*/  IMAD.IADD R17, R27, 0x1, R18 ;  /* 0x000000011b117824 */ /* 0x000fe200078e0212 */
[----:B------:R-:W-:Y:S01]  /*1cf0*/  SHF.R.U32.HI R22, RZ, 0x3, R4 ;  /* 0x00000003ff167819 */ /* 0x000fe20000011604 */
[----:B------:R-:W-:Y:S01]  /*1d00*/  IMAD.IADD R18, R25, 0x1, R24 ;  /* 0x0000000119127824 */ /* 0x000fe200078e0218 */
[----:B------:R-:W-:Y:S01]  /*1d10*/  LOP3.LUT R19, R33, R19, R32, 0x96, !PT ;  /* 0x0000001321137212 */ /* 0x000fe200078e9620 */
[----:B------:R-:W-:Y:S01]  /*1d20*/  IMAD.SHL.U32 R33, R10, 0x4000, RZ ;  /* 0x000040000a217824 */ /* 0x000fe200078e00ff */
[----:B------:R-:W-:-:S02]  /*1d30*/  SHF.L.W.U32.HI R24, R17, 0xf, R17 ;  /* 0x0000000f11187819 */ /* 0x000fc40000010e11 */
[--C-:B------:R-:W-:Y:S02]  /*1d40*/  SHF.L.W.U32.HI R25, R17, 0xd, R17.reuse ;  /* 0x0000000d11197819 */ /* 0x100fe40000010e11 */
[----:B------:R-:W-:Y:S02]  /*1d50*/  SHF.R.U32.HI R27, RZ, 0xa, R17 ;  /* 0x0000000aff1b7819 */ /* 0x000fe40000011611 */
[C-C-:B------:R-:W-:Y:S02]  /*1d60*/  SHF.L.W.U32.HI R32, R18.reuse, 0xd, R18.reuse ;  /* 0x0000000d12207819 */ /* 0x140fe40000010e12 */
[----:B------:R-:W-:Y:S02]  /*1d70*/  LOP3.LUT R24, R27, R24, R25, 0x96, !PT ;  /* 0x000000181b187212 */ /* 0x000fe400078e9619 */
[--C-:B------:R-:W-:Y:S02]  /*1d80*/  SHF.L.W.U32.HI R25, R18, 0xf, R18.reuse ;  /* 0x0000000f12197819 */ /* 0x100fe40000010e12 */
[----:B------:R-:W-:-:S02]  /*1d90*/  SHF.R.U32.HI R27, RZ, 0xa, R18 ;  /* 0x0000000aff1b7819 */ /* 0x000fc40000011612 */
[----:B------:R-:W-:Y:S02]  /*1da0*/  IADD3 R24, PT, PT, R23, R24, R12 ;  /* 0x0000001817187210 */ /* 0x000fe40007ffe00c */
[----:B------:R-:W-:Y:S02]  /*1db0*/  LOP3.LUT R25, R27, R25, R32, 0x96, !PT ;  /* 0x000000191b197212 */ /* 0x000fe400078e9620 */
[--C-:B------:R-:W-:Y:S01]  /*1dc0*/  SHF.L.W.U32.HI R27, R9, 0x19, R9.reuse ;  /* 0x00000019091b7819 */ /* 0x100fe20000010e09 */
[----:B------:R-:W-:Y:S01]  /*1dd0*/  IMAD.IADD R19, R19, 0x1, R24 ;  /* 0x0000000113137824 */ /* 0x000fe200078e0218 */
[----:B------:R-:W-:Y:S02]  /*1de0*/  SHF.R.U32.HI R32, RZ, 0x3, R9 ;  /* 0x00000003ff207819 */ /* 0x000fe40000011609 */
[----:B------:R-:W-:Y:S02]  /*1df0*/  SHF.R.U32.HI R23, RZ, 0x3, R5 ;  /* 0x00000003ff177819 */ /* 0x000fe40000011605 */
[----:B------:R-:W-:Y:S01]  /*1e00*/  LOP3.LUT R27, R32, R27, R28, 0x96, !PT ;  /* 0x0000001b201b7212 */ /* 0x000fe200078e961c */
[----:B------:R-:W-:Y:S01]  /*1e10*/  IMAD.SHL.U32 R32, R10, 0x2000000, RZ ;  /* 0x020000000a207824 */ /* 0x000fe200078e00ff */
[----:B------:R-:W-:Y:S01]  /*1e20*/  IADD3 R28, PT, PT, R8, R25, R13 ;  /* 0x00000019081c7210 */ /* 0x000fe20007ffe00d */
[----:B------:R1:W-:Y:S01]  /*1e30*/  STL.128 [R1+0x60], R16 ;  /* 0x0000601001007387 */ /* 0x0003e20000100c00 */
[----:B------:R-:W-:-:S02]  /*1e40*/  SHF.L.W.U32.HI R25, R19, 0xf, R19 ;  /* 0x0000000f13197819 */ /* 0x000fc40000010e13 */
[----:B------:R-:W-:Y:S01]  /*1e50*/  LOP3.LUT R32, R32, R33, RZ, 0xfc, !PT ;  /* 0x0000002120207212 */ /* 0x000fe200078efcff */
[----:B------:R-:W-:Y:S01]  /*1e60*/  IMAD.IADD R24, R27, 0x1, R28 ;  /* 0x000000011b187824 */ /* 0x000fe200078e021c */
[--C-:B------:R-:W-:Y:S02]  /*1e70*/  SHF.L.W.U32.HI R28, R19, 0xd, R19.reuse ;  /* 0x0000000d131c7819 */ /* 0x100fe40000010e13 */
[----:B------:R-:W-:Y:S02]  /*1e80*/  SHF.R.U32.HI R27, RZ, 0xa, R19 ;  /* 0x0000000aff1b7819 */ /* 0x000fe40000011613 */
[C-C-:B------:R-:W-:Y:S02]  /*1e90*/  SHF.L.W.U32.HI R34, R24.reuse, 0xf, R24.reuse ;  /* 0x0000000f18227819 */ /* 0x140fe40000010e18 */
[--C-:B------:R-:W-:Y:S02]  /*1ea0*/  SHF.L.W.U32.HI R35, R24, 0xd, R24.reuse ;  /* 0x0000000d18237819 */ /* 0x100fe40000010e18 */
[----:B------:R-:W-:-:S02]  /*1eb0*/  SHF.R.U32.HI R36, RZ, 0xa, R24 ;  /* 0x0000000aff247819 */ /* 0x000fc40000011618 */
[----:B------:R-:W-:Y:S02]  /*1ec0*/  LOP3.LUT R25, R27, R25, R28, 0x96, !PT ;  /* 0x000000191b197212 */ /* 0x000fe400078e961c */
[----:B------:R-:W-:Y:S02]  /*1ed0*/  LOP3.LUT R34, R36, R34, R35, 0x96, !PT ;  /* 0x0000002224227212 */ /* 0x000fe400078e9623 */
[----:B------:R-:W-:Y:S02]  /*1ee0*/  IADD3 R25, PT, PT, R9, R25, R14 ;  /* 0x0000001909197210 */ /* 0x000fe40007ffe00e */
[----:B------:R-:W-:Y:S02]  /*1ef0*/  IADD3 R21, PT, PT, R10, R34, R15 ;  /* 0x000000220a157210 */ /* 0x000fe40007ffe00f */
[----:B------:R-:W-:Y:S01]  /*1f00*/  SHF.L.W.U32.HI R27, R4, 0x19, R4 ;  /* 0x00000019041b7819 */ /* 0x000fe20000010e04 */
[----:B------:R-:W-:Y:S01]  /*1f10*/  IMAD.IADD R25, R32, 0x1, R25 ;  /* 0x0000000120197824 */ /* 0x000fe200078e0219 */
[----:B------:R-:W-:Y:S01]  /*1f20*/  SHF.L.W.U32.HI R35, R5, 0x19, R5 ;  /* 0x0000001905237819 */ /* 0x000fe20000010e05 */
[----:B------:R-:W-:Y:S01]  /*1f30*/  IMAD.IADD R26, R26, 0x1, R21 ;  /* 0x000000011a1a7824 */ /* 0x000fe200078e0215 */
[----:B------:R-:W-:-:S02]  /*1f40*/  LOP3.LUT R27, R22, R27, R20, 0x96, !PT ;  /* 0x0000001b161b7212 */ /* 0x000fc400078e9614 */
[C-C-:B------:R-:W-:Y:S02]  /*1f50*/  SHF.L.W.U32.HI R20, R25.reuse, 0xf, R25.reuse ;  /* 0x0000000f19147819 */ /* 0x140fe40000010e19 */
[--C-:B------:R-:W-:Y:S02]  /*1f60*/  SHF.L.W.U32.HI R21, R25, 0xd, R25.reuse ;  /* 0x0000000d19157819 */ /* 0x100fe40000010e19 */
[----:B------:R-:W-:Y:S02]  /*1f70*/  SHF.R.U32.HI R22, RZ, 0xa, R25 ;  /* 0x0000000aff167819 */ /* 0x000fe40000011619 */
[----:B------:R-:W-:Y:S02]  /*1f80*/  SHF.L.W.U32.HI R28, R5, 0xe, R5 ;  /* 0x0000000e051c7819 */ /* 0x000fe40000010e05 */
[----:B------:R-:W-:Y:S02]  /*1f90*/  LOP3.LUT R20, R22, R20, R21, 0x96, !PT ;  /* 0x0000001416147212 */ /* 0x000fe400078e9615 */
[----:B------:R-:W-:-:S02]  /*1fa0*/  LOP3.LUT R35, R23, R35, R28, 0x96, !PT ;  /* 0x0000002317237212 */ /* 0x000fc400078e961c */
[C-C-:B------:R-:W-:Y:S02]  /*1fb0*/  SHF.L.W.U32.HI R21, R26.reuse, 0xf, R26.reuse ;  /* 0x0000000f1a157819 */ /* 0x140fe40000010e1a */
[--C-:B------:R-:W-:Y:S02]  /*1fc0*/  SHF.L.W.U32.HI R28, R26, 0xd, R26.reuse ;  /* 0x0000000d1a1c7819 */ /* 0x100fe40000010e1a */
[----:B------:R-:W-:Y:S02]  /*1fd0*/  SHF.R.U32.HI R23, RZ, 0xa, R26 ;  /* 0x0000000aff177819 */ /* 0x000fe4000001161a */
[----:B------:R-:W-:Y:S02]  /*1fe0*/  IADD3 R22, PT, PT, R11, R20, R16 ;  /* 0x000000140b167210 */ /* 0x000fe40007ffe010 */
[----:B------:R-:W-:Y:S02]  /*1ff0*/  LOP3.LUT R20, R23, R21, R28, 0x96, !PT ;  /* 0x0000001517147212 */ /* 0x000fe400078e961c */
[----:B------:R-:W-:Y:S01]  /*2000*/  SHF.L.W.U32.HI R21, R6, 0x19, R6 ;  /* 0x0000001906157819 */ /* 0x000fe20000010e06 */
[----:B------:R-:W-:Y:S01]  /*2010*/  IMAD.IADD R27, R27, 0x1, R22 ;  /* 0x000000011b1b7824 */ /* 0x000fe200078e0216 */
[----:B------:R-:W-:-:S02]  /*2020*/  IADD3 R20, PT, PT, R4, R20, R17 ;  /* 0x0000001404147210 */ /* 0x000fc40007ffe011 */
[----:B------:R-:W-:Y:S02]  /*2030*/  SHF.L.W.U32.HI R32, R6, 0xe, R6 ;  /* 0x0000000e06207819 */ /* 0x000fe40000010e06 */
[--C-:B------:R-:W-:Y:S01]  /*2040*/  SHF.L.W.U32.HI R22, R27, 0xf, R27.reuse ;  /* 0x0000000f1b167819 */ /* 0x100fe20000010e1b */
[----:B------:R-:W-:Y:S01]  /*2050*/  IMAD.IADD R20, R35, 0x1, R20 ;  /* 0x0000000123147824 */ /* 0x000fe200078e0214 */
[--C-:B------:R-:W-:Y:S01]  /*2060*/  SHF.L.W.U32.HI R23, R27, 0xd, R27.reuse ;  /* 0x0000000d1b177819 */ /* 0x100fe20000010e1b */
[----:B------:R3:W-:Y:S01]  /*2070*/  STL.128 [R1+0x70], R24 ;  /* 0x0000701801007387 */ /* 0x0007e20000100c00 */
[----:B------:R-:W-:Y:S02]  /*2080*/  SHF.R.U32.HI R28, RZ, 0xa, R27 ;  /* 0x0000000aff1c7819 */ /* 0x000fe4000001161b */
[----:B------:R-:W-:Y:S02]  /*2090*/  SHF.R.U32.HI R33, RZ, 0x3, R6 ;  /* 0x00000003ff217819 */ /* 0x000fe40000011606 */
[----:B------:R-:W-:-:S02]  /*20a0*/  LOP3.LUT R22, R28, R22, R23, 0x96, !PT ;  /* 0x000000161c167212 */ /* 0x000fc400078e9617 */
[----:B------:R-:W-:Y:S02]  /*20b0*/  LOP3.LUT R21, R33, R21, R32, 0x96, !PT ;  /* 0x0000001521157212 */ /* 0x000fe400078e9620 */
[C-C-:B------:R-:W-:Y:S02]  /*20c0*/  SHF.L.W.U32.HI R9, R20.reuse, 0xf, R20.reuse ;  /* 0x0000000f14097819 */ /* 0x140fe40000010e14 */
[--C-:B------:R-:W-:Y:S02]  /*20d0*/  SHF.L.W.U32.HI R28, R20, 0xd, R20.reuse ;  /* 0x0000000d141c7819 */ /* 0x100fe40000010e14 */
[----:B------:R-:W-:Y:S02]  /*20e0*/  SHF.R.U32.HI R11, RZ, 0xa, R20 ;  /* 0x0000000aff0b7819 */ /* 0x000fe40000011614 */
[----:B------:R-:W-:Y:S02]  /*20f0*/  IADD3 R8, PT, PT, R5, R22, R18 ;  /* 0x0000001605087210 */ /* 0x000fe40007ffe012 */
[----:B------:R-:W-:-:S02]  /*2100*/  SHF.L.W.U32.HI R23, R7, 0x19, R7 ;  /* 0x0000001907177819 */ /* 0x000fc40000010e07 */
[--C-:B------:R-:W-:Y:S01]  /*2110*/  SHF.L.W.U32.HI R32, R7, 0xe, R7.reuse ;  /* 0x0000000e07207819 */ /* 0x100fe20000010e07 */
[----:B------:R-:W-:Y:S01]  /*2120*/  IMAD.IADD R21, R21, 0x1, R8 ;  /* 0x0000000115157824 */ /* 0x000fe200078e0208 */
[----:B------:R-:W-:Y:S02]  /*2130*/  SHF.R.U32.HI R33, RZ, 0x3, R7 ;  /* 0x00000003ff217819 */ /* 0x000fe40000011607 */
[----:B------:R-:W-:Y:S02]  /*2140*/  LOP3.LUT R9, R11, R9, R28, 0x96, !PT ;  /* 0x000000090b097212 */ /* 0x000fe400078e961c */
[----:B------:R-:W-:Y:S02]  /*2150*/  LOP3.LUT R22, R33, R23, R32, 0x96, !PT ;  /* 0x0000001721167212 */ /* 0x000fe400078e9620 */
[----:B------:R-:W-:Y:S02]  /*2160*/  IADD3 R9, PT, PT, R6, R9, R19 ;  /* 0x0000000906097210 */ /* 0x000fe40007ffe013 */
[----:B------:R-:W-:-:S02]  /*2170*/  SHF.L.W.U32.HI R4, R21, 0xf, R21 ;  /* 0x0000000f15047819 */ /* 0x000fc40000010e15 */
[----:B------:R-:W-:Y:S01]  /*2180*/  SHF.L.W.U32.HI R5, R21, 0xd, R21 ;  /* 0x0000000d15057819 */ /* 0x000fe20000010e15 */
[----:B------:R-:W-:Y:S01]  /*2190*/  IMAD.IADD R22, R22, 0x1, R9 ;  /* 0x0000000116167824 */ /* 0x000fe200078e0209 */
[----:B------:R-:W-:Y:S02]  /*21a0*/  SHF.R.U32.HI R8, RZ, 0xa, R21 ;  /* 0x0000000aff087819 */ /* 0x000fe40000011615 */
[C-C-:B------:R-:W-:Y:S02]  /*21b0*/  SHF.L.W.U32.HI R23, R12.reuse, 0x19, R12.reuse ;  /* 0x000000190c177819 */ /* 0x140fe40000010e0c */
        /* <DEDUP_REMOVED lines=13> */
[----:B------:R-:W-:Y:S01]  /*2290*/  LOP3.LUT R4, R32, R11, R28, 0x96, !PT ;  /* 0x0000000b20047212 */ /* 0x000fe200078e961c */
[----:B------:R4:W-:Y:S01]  /*22a0*/  STL.128 [R1+0x80], R20 ;  /* 0x0000801401007387 */ /* 0x0009e20000100c00 */
        /* <DEDUP_REMOVED lines=22> */
[--C-:B------:R-:W-:Y:S01]  /*2410*/  SHF.L.W.U32.HI R9, R5, 0xd, R5.reuse ;  /* 0x0000000d05097819 */ /* 0x100fe20000010e05 */
[----:B------:R-:W-:Y:S01]  /*2420*/  IMAD.IADD R6, R11, 0x1, R6 ;  /* 0x000000010b067824 */ /* 0x000fe200078e0206 */
[----:B--2---:R-:W-:Y:S02]  /*2430*/  SHF.R.U32.HI R12, RZ, 0xa, R5 ;  /* 0x0000000aff0c7819 */ /* 0x004fe40000011605 */
        /* <DEDUP_REMOVED lines=15> */
[----:B------:R-:W-:Y:S01]  /*2530*/  STL.128 [R1+0x90], R4 ;  /* 0x0000900401007387 */ /* 0x000fe20000100c00 */
        /* <DEDUP_REMOVED lines=22> */
[--C-:B-1----:R-:W-:Y:S01]  /*26a0*/  SHF.L.W.U32.HI R16, R13, 0xd, R13.reuse ;  /* 0x0000000d0d107819 */ /* 0x102fe20000010e0d */
        /* <DEDUP_REMOVED lines=12> */
[--C-:B------:R-:W-:Y:S02]  /*2770*/  SHF.L.W.U32.HI R17, R25, 0xe, R25.reuse ;  /* 0x0000000e19117819 */ /* 0x100fe40000010e19 */
[----:B------:R-:W-:Y:S02]  /*2780*/  SHF.R.U32.HI R28, RZ, 0x3, R25 ;  /* 0x00000003ff1c7819 */ /* 0x000fe40000011619 */
[----:B------:R-:W-:Y:S01]  /*2790*/  LOP3.LUT R9, R15, R9, R18, 0x96, !PT ;  /* 0x000000090f097212 */ /* 0x000fe200078e9612 */
[----:B------:R-:W-:Y:S01]  /*27a0*/  IMAD.IADD R15, R8, 0x1, R11 ;  /* 0x00000001080f7824 */ /* 0x000fe200078e020b */
[----:B------:R-:W-:Y:S02]  /*27b0*/  LOP3.LUT R16, R28, R16, R17, 0x96, !PT ;  /* 0x000000101c107212 */ /* 0x000fe400078e9611 */
[----:B------:R-:W-:Y:S02]  /*27c0*/  IADD3 R9, PT, PT, R24, R9, R5 ;  /* 0x0000000918097210 */ /* 0x000fe40007ffe005 */
[C-C-:B------:R-:W-:Y:S01]  /*27d0*/  SHF.L.W.U32.HI R8, R15.reuse, 0xf, R15.reuse ;  /* 0x0000000f0f087819 */ /* 0x140fe20000010e0f */
[----:B------:R-:W-:Y:S01]  /*27e0*/  STL.128 [R1+0xa0], R12 ;  /* 0x0000a00c01007387 */ /* 0x000fe20000100c00 */
[----:B------:R-:W-:Y:S01]  /*27f0*/  SHF.L.W.U32.HI R11, R15, 0xd, R15 ;  /* 0x0000000d0f0b7819 */ /* 0x000fe20000010e0f */
[----:B------:R-:W-:Y:S01]  /*2800*/  IMAD.IADD R16, R16, 0x1, R9 ;  /* 0x0000000110107824 */ /* 0x000fe200078e0209 */
[----:B------:R-:W-:-:S02]  /*2810*/  SHF.R.U32.HI R18, RZ, 0xa, R15 ;  /* 0x0000000aff127819 */ /* 0x000fc4000001160f */
        /* <DEDUP_REMOVED lines=8> */
[----:B------:R-:W-:Y:S02]  /*28a0*/  IADD3 R8, PT, PT, R25, R8, R6 ;  /* 0x0000000819087210 */ /* 0x000fe40007ffe006 */
[C-C-:B------:R-:W-:Y:S02]  /*28b0*/  SHF.L.W.U32.HI R19, R27.reuse, 0x19, R27.reuse ;  /* 0x000000191b137819 */ /* 0x140fe40000010e1b */
[--C-:B------:R-:W-:Y:S01]  /*28c0*/  SHF.L.W.U32.HI R28, R27, 0xe, R27.reuse ;  /* 0x0000000e1b1c7819 */ /* 0x100fe20000010e1b */
[----:B------:R-:W-:Y:S01]  /*28d0*/  IMAD.IADD R17, R17, 0x1, R8 ;  /* 0x0000000111117824 */ /* 0x000fe200078e0208 */
[----:B------:R-:W-:-:S02]  /*28e0*/  SHF.R.U32.HI R32, RZ, 0x3, R27 ;  /* 0x00000003ff207819 */ /* 0x000fc4000001161b */
[----:B------:R-:W-:Y:S02]  /*28f0*/  LOP3.LUT R9, R11, R9, R18, 0x96, !PT ;  /* 0x000000090b097212 */ /* 0x000fe400078e9612 */
[----:B------:R-:W-:Y:S02]  /*2900*/  LOP3.LUT R19, R32, R19, R28, 0x96, !PT ;  /* 0x0000001320137212 */ /* 0x000fe400078e961c */
[----:B------:R-:W-:Y:S02]  /*2910*/  IADD3 R18, PT, PT, R26, R9, R7 ;  /* 0x000000091a127210 */ /* 0x000fe40007ffe007 */
[C-C-:B------:R-:W-:Y:S02]  /*2920*/  SHF.L.W.U32.HI R11, R17.reuse, 0xf, R17.reuse ;  /* 0x0000000f110b7819 */ /* 0x140fe40000010e11 */
[--C-:B---3--:R-:W-:Y:S01]  /*2930*/  SHF.L.W.U32.HI R24, R17, 0xd, R17.reuse ;  /* 0x0000000d11187819 */ /* 0x108fe20000010e11 */
        /* <DEDUP_REMOVED lines=12> */
[--C-:B------:R-:W-:Y:S02]  /*2a00*/  SHF.L.W.U32.HI R25, R21, 0xe, R21.reuse ;  /* 0x0000000e15197819 */ /* 0x100fe40000010e15 */
[----:B------:R-:W-:-:S02]  /*2a10*/  SHF.R.U32.HI R28, RZ, 0x3, R21 ;  /* 0x00000003ff1c7819 */ /* 0x000fc40000011615 */
        /* <DEDUP_REMOVED lines=26> */
[--C-:B----4-:R-:W-:Y:S01]  /*2bc0*/  SHF.L.W.U32.HI R20, R25, 0xd, R25.reuse ;  /* 0x0000000d19147819 */ /* 0x110fe20000010e19 */
        /* <DEDUP_REMOVED lines=10> */
[C-C-:B------:R-:W-:Y:S02]  /*2c70*/  SHF.L.W.U32.HI R20, R26.reuse, 0xf, R26.reuse ;  /* 0x0000000f1a147819 */ /* 0x140fe40000010e1a */
[--C-:B------:R-:W-:Y:S02]  /*2c80*/  SHF.L.W.U32.HI R21, R26, 0xd, R26.reuse ;  /* 0x0000000d1a157819 */ /* 0x100fe40000010e1a */
[----:B------:R-:W-:Y:S02]  /*2c90*/  SHF.R.U32.HI R22, RZ, 0xa, R26 ;  /* 0x0000000aff167819 */ /* 0x000fe4000001161a */
[----:B------:R-:W-:-:S02]  /*2ca0*/  IADD3 R11, PT, PT, R23, R11, R16 ;  /* 0x0000000b170b7210 */ /* 0x000fc40007ffe010 */
[----:B------:R-:W-:Y:S02]  /*2cb0*/  LOP3.LUT R9, R27, R9, R28, 0x96, !PT ;  /* 0x000000091b097212 */ /* 0x000fe400078e961c */
[----:B------:R-:W-:Y:S01]  /*2cc0*/  LOP3.LUT R20, R22, R20, R21, 0x96, !PT ;  /* 0x0000001416147212 */ /* 0x000fe200078e9615 */
[----:B------:R-:W-:Y:S01]  /*2cd0*/  IMAD.IADD R27, R8, 0x1, R11 ;  /* 0x00000001081b7824 */ /* 0x000fe200078e020b */
[----:B------:R-:W-:Y:S02]  /*2ce0*/  SHF.L.W.U32.HI R11, R6, 0x19, R6 ;  /* 0x00000019060b7819 */ /* 0x000fe40000010e06 */
[----:B------:R-:W-:Y:S02]  /*2cf0*/  IADD3 R8, PT, PT, R4, R20, R17 ;  /* 0x0000001404087210 */ /* 0x000fe40007ffe011 */
[C-C-:B------:R-:W-:Y:S01]  /*2d00*/  SHF.L.W.U32.HI R21, R27.reuse, 0xf, R27.reuse ;  /* 0x0000000f1b157819 */ /* 0x140fe20000010e1b */
[----:B------:R-:W-:Y:S01]  /*2d10*/  STL.128 [R1+0xc0], R24 ;  /* 0x0000c01801007387 */ /* 0x000fe20000100c00 */
[--C-:B------:R-:W-:Y:S01]  /*2d20*/  SHF.L.W.U32.HI R22, R27, 0xd, R27.reuse ;  /* 0x0000000d1b167819 */ /* 0x100fe20000010e1b */
[----:B------:R-:W-:Y:S01]  /*2d30*/  IMAD.IADD R8, R9, 0x1, R8 ;  /* 0x0000000109087824 */ /* 0x000fe200078e0208 */
[----:B------:R-:W-:-:S02]  /*2d40*/  SHF.R.U32.HI R23, RZ, 0xa, R27 ;  /* 0x0000000aff177819 */ /* 0x000fc4000001161b */
[--C-:B------:R-:W-:Y:S02]  /*2d50*/  SHF.L.W.U32.HI R28, R6, 0xe, R6.reuse ;  /* 0x0000000e061c7819 */ /* 0x100fe40000010e06 */
[----:B------:R-:W-:Y:S02]  /*2d60*/  SHF.R.U32.HI R29, RZ, 0x3, R6 ;  /* 0x00000003ff1d7819 */ /* 0x000fe40000011606 */
[----:B------:R-:W-:Y:S02]  /*2d70*/  LOP3.LUT R21, R23, R21, R22, 0x96, !PT ;  /* 0x0000001517157212 */ /* 0x000fe400078e9616 */
[----:B------:R-:W-:Y:S02]  /*2d80*/  LOP3.LUT R11, R29, R11, R28, 0x96, !PT ;  /* 0x0000000b1d0b7212 */ /* 0x000fe400078e961c */
[C-C-:B------:R-:W-:Y:S02]  /*2d90*/  SHF.L.W.U32.HI R9, R8.reuse, 0xf, R8.reuse ;  /* 0x0000000f08097819 */ /* 0x140fe40000010e08 */
[----:B------:R-:W-:-:S02]  /*2da0*/  SHF.L.W.U32.HI R28, R8, 0xd, R8 ;  /* 0x0000000d081c7819 */ /* 0x000fc40000010e08 */
[----:B------:R-:W-:Y:S02]  /*2db0*/  SHF.R.U32.HI R23, RZ, 0xa, R8 ;  /* 0x0000000aff177819 */ /* 0x000fe40000011608 */
[----:B------:R-:W-:Y:S02]  /*2dc0*/  IADD3 R22, PT, PT, R5, R21, R18 ;  /* 0x0000001505167210 */ /* 0x000fe40007ffe012 */
[----:B------:R-:W-:Y:S02]  /*2dd0*/  LOP3.LUT R23, R23, R9, R28, 0x96, !PT ;  /* 0x0000000917177212 */ /* 0x000fe400078e961c */
[--C-:B------:R-:W-:Y:S01]  /*2de0*/  SHF.L.W.U32.HI R20, R7, 0x19, R7.reuse ;  /* 0x0000001907147819 */ /* 0x100fe20000010e07 */
[----:B------:R-:W-:Y:S01]  /*2df0*/  IMAD.IADD R9, R11, 0x1, R22 ;  /* 0x000000010b097824 */ /* 0x000fe200078e0216 */
[--C-:B------:R-:W-:Y:S02]  /*2e00*/  SHF.L.W.U32.HI R29, R7, 0xe, R7.reuse ;  /* 0x0000000e071d7819 */ /* 0x100fe40000010e07 */
[----:B------:R-:W-:-:S02]  /*2e10*/  SHF.R.U32.HI R32, RZ, 0x3, R7 ;  /* 0x00000003ff207819 */ /* 0x000fc40000011607 */
[C---:B------:R-:W-:Y:S02]  /*2e20*/  SHF.L.W.U32.HI R2, R9.reuse, 0xf, R9 ;  /* 0x0000000f09027819 */ /* 0x040fe40000010e09 */
[----:B------:R-:W-:Y:S02]  /*2e30*/  LOP3.LUT R20, R32, R20, R29, 0x96, !PT ;  /* 0x0000001420147212 */ /* 0x000fe400078e961d */
[--C-:B------:R-:W-:Y:S02]  /*2e40*/  SHF.L.W.U32.HI R29, R9, 0xd, R9.reuse ;  /* 0x0000000d091d7819 */ /* 0x100fe40000010e09 */
[----:B------:R-:W-:Y:S02]  /*2e50*/  SHF.R.U32.HI R22, RZ, 0xa, R9 ;  /* 0x0000000aff167819 */ /* 0x000fe40000011609 */
[----:B------:R-:W-:Y:S02]  /*2e60*/  PRMT R10, RZ, 0x3340, R10 ;  /* 0x00003340ff0a7816 */ /* 0x000fe4000000000a */
[----:B------:R-:W-:-:S02]  /*2e70*/  PRMT R21, RZ, 0x3340, RZ ;  /* 0x00003340ff157816 */ /* 0x000fc400000000ff */
[----:B------:R-:W-:Y:S02]  /*2e80*/  IADD3 R23, PT, PT, R6, R23, R19 ;  /* 0x0000001706177210 */ /* 0x000fe40007ffe013 */
[C-C-:B------:R-:W-:Y:S02]  /*2e90*/  SHF.L.W.U32.HI R11, R12.reuse, 0x19, R12.reuse ;  /* 0x000000190c0b7819 */ /* 0x140fe40000010e0c */
[--C-:B------:R-:W-:Y:S02]  /*2ea0*/  SHF.L.W.U32.HI R28, R12, 0xe, R12.reuse ;  /* 0x0000000e0c1c7819 */ /* 0x100fe40000010e0c */
[----:B------:R-:W-:Y:S02]  /*2eb0*/  SHF.R.U32.HI R32, RZ, 0x3, R12 ;  /* 0x00000003ff207819 */ /* 0x000fe4000001160c */
[----:B------:R-:W-:Y:S02]  /*2ec0*/  LOP3.LUT R22, R22, R2, R29, 0x96, !PT ;  /* 0x0000000216167212 */ /* 0x000fe400078e961d */
[----:B------:R-:W-:Y:S01]  /*2ed0*/  PRMT R2, R21, 0x5410, R10 ;  /* 0x0000541015027816 */ /* 0x000fe2000000000a */
[----:B------:R-:W-:Y:S01]  /*2ee0*/  IMAD.IADD R10, R20, 0x1, R23 ;  /* 0x00000001140a7824 */ /* 0x000fe200078e0217 */
[----:B------:R-:W-:-:S02]  /*2ef0*/  LOP3.LUT R11, R32, R11, R28, 0x96, !PT ;  /* 0x0000000b200b7212 */ /* 0x000fc400078e961c */
[----:B------:R-:W-:Y:S01]  /*2f00*/  IADD3 R22, PT, PT, R7, R22, R24 ;  /* 0x0000001607167210 */ /* 0x000fe20007ffe018 */
[----:B------:R1:W-:Y:S01]  /*2f10*/  STL.64 [R1+0x138], R2 ;  /* 0x0001380201007387 */ /* 0x0003e20000100a00 */
[C-C-:B------:R-:W-:Y:S02]  /*2f20*/  SHF.L.W.U32.HI R0, R10.reuse, 0xf, R10.reuse ;  /* 0x0000000f0a007819 */ /* 0x140fe40000010e0a */
[----:B------:R-:W-:Y:S01]  /*2f30*/  SHF.L.W.U32.HI R21, R10, 0xd, R10 ;  /* 0x0000000d0a157819 */ /* 0x000fe20000010e0a */
[----:B------:R-:W-:Y:S01]  /*2f40*/  IMAD.IADD R11, R11, 0x1, R22 ;  /* 0x000000010b0b7824 */ /* 0x000fe200078e0216 */
[----:B------:R-:W-:Y:S02]  /*2f50*/  SHF.R.U32.HI R23, RZ, 0xa, R10 ;  /* 0x0000000aff177819 */ /* 0x000fe4000001160a */
        /* <DEDUP_REMOVED lines=9> */
[----:B------:R-:W-:-:S02]  /*2ff0*/  IADD3 R21, PT, PT, R12, R0, R25 ;  /* 0x000000000c157210 */ /* 0x000fc40007ffe019 */
[C-C-:B------:R-:W-:Y:S02]  /*3000*/  SHF.L.W.U32.HI R29, R14.reuse, 0x19, R14.reuse ;  /* 0x000000190e1d7819 */ /* 0x140fe40000010e0e */
[--C-:B------:R-:W-:Y:S01]  /*3010*/  SHF.L.W.U32.HI R32, R14, 0xe, R14.reuse ;  /* 0x0000000e0e207819 */ /* 0x100fe20000010e0e */
[----:B------:R-:W-:Y:S01]  /*3020*/  IMAD.IADD R20, R20, 0x1, R21 ;  /* 0x0000000114147824 */ /* 0x000fe200078e0215 */
[----:B------:R-:W-:Y:S02]  /*3030*/  SHF.R.U32.HI R33, RZ, 0x3, R14 ;  /* 0x00000003ff217819 */ /* 0x000fe4000001160e */
[----:B------:R-:W-:Y:S02]  /*3040*/  LOP3.LUT R22, R28, R22, R23, 0x96, !PT ;  /* 0x000000161c167212 */ /* 0x000fe400078e9617 */
[----:B------:R-:W-:Y:S02]  /*3050*/  LOP3.LUT R29, R33, R29, R32, 0x96, !PT ;  /* 0x0000001d211d7212 */ /* 0x000fe400078e9620 */
[----:B-1----:R-:W-:-:S02]  /*3060*/  SHF.L.W.U32.HI R2, R15, 0x19, R15 ;  /* 0x000000190f027819 */ /* 0x002fc40000010e0f */
[--C-:B------:R-:W-:Y:S02]  /*3070*/  SHF.L.W.U32.HI R3, R15, 0xe, R15.reuse ;  /* 0x0000000e0f037819 */ /* 0x100fe40000010e0f */
[----:B------:R-:W-:Y:S02]  /*3080*/  SHF.R.U32.HI R21, RZ, 0x3, R15 ;  /* 0x00000003ff157819 */ /* 0x000fe4000001160f */
[----:B------:R-:W-:Y:S02]  /*3090*/  IADD3 R0, PT, PT, R13, R22, R26 ;  /* 0x000000160d007210 */ /* 0x000fe40007ffe01a */
[----:B------:R-:W-:Y:S02]  /*30a0*/  LOP3.LUT R22, R21, R2, R3, 0x96, !PT ;  /* 0x0000000215167212 */ /* 0x000fe400078e9603 */
[C---:B------:R-:W-:Y:S01]  /*30b0*/  SHF.L.W.U32.HI R23, R16.reuse, 0x19, R16 ;  /* 0x0000001910177819 */ /* 0x040fe20000010e10 */
[----:B------:R-:W-:Y:S01]  /*30c0*/  IMAD.IADD R21, R29, 0x1, R0 ;  /* 0x000000011d157824 */ /* 0x000fe200078e0200 */
[----:B------:R-:W-:-:S02]  /*30d0*/  SHF.L.W.U32.HI R28, R16, 0xe, R16 ;  /* 0x0000000e101c7819 */ /* 0x000fc40000010e10 */
[----:B------:R-:W-:Y:S02]  /*30e0*/  SHF.R.U32.HI R32, RZ, 0x3, R16 ;  /* 0x00000003ff207819 */ /* 0x000fe40000011610 */
[----:B------:R-:W-:Y:S02]  /*30f0*/  SHF.L.W.U32.HI R0, R20, 0xf, R20 ;  /* 0x0000000f14007819 */ /* 0x000fe40000010e14 */
[----:B------:R-:W-:Y:S02]  /*3100*/  LOP3.LUT R23, R32, R23, R28, 0x96, !PT ;  /* 0x0000001720177212 */ /* 0x000fe400078e961c */
[--C-:B------:R-:W-:Y:S02]  /*3110*/  SHF.L.W.U32.HI R3, R20, 0xd, R20.reuse ;  /* 0x0000000d14037819 */ /* 0x100fe40000010e14 */
[----:B------:R-:W-:Y:S02]  /*3120*/  SHF.R.U32.HI R2, RZ, 0xa, R20 ;  /* 0x0000000aff027819 */ /* 0x000fe40000011614 */
[----:B------:R-:W-:-:S02]  /*3130*/  SHF.L.W.U32.HI R28, R21, 0xf, R21 ;  /* 0x0000000f151c7819 */ /* 0x000fc40000010e15 */
[--C-:B------:R-:W-:Y:S02]  /*3140*/  SHF.L.W.U32.HI R29, R21, 0xd, R21.reuse ;  /* 0x0000000d151d7819 */ /* 0x100fe40000010e15 */
[----:B------:R-:W-:Y:S02]  /*3150*/  SHF.R.U32.HI R32, RZ, 0xa, R21 ;  /* 0x0000000aff207819 */ /* 0x000fe40000011615 */
[----:B------:R-:W-:Y:S02]  /*3160*/  LOP3.LUT R0, R2, R0, R3, 0x96, !PT ;  /* 0x0000000002007212 */ /* 0x000fe400078e9603 */
[----:B------:R-:W-:Y:S02]  /*3170*/  LOP3.LUT R28, R32, R28, R29, 0x96, !PT ;  /* 0x0000001c201c7212 */ /* 0x000fe400078e961d */
[----:B------:R-:W-:Y:S01]  /*3180*/  IADD3 R3, PT, PT, R14, R0, R27 ;  /* 0x000000000e037210 */ /* 0x000fe20007ffe01b */
[----:B------:R-:W-:Y:S01]  /*3190*/  IMAD.U32 R14, RZ, RZ, UR11 ;  /* 0x0000000bff0e7e24 */ /* 0x000fe2000f8e00ff */
[----:B------:R-:W-:Y:S01]  /*31a0*/  IADD3 R28, PT, PT, R15, R28, R8 ;  /* 0x0000001c0f1c7210 */ /* 0x000fe20007ffe008 */
[----:B------:R-:W-:Y:S01]  /*31b0*/  IMAD.U32 R15, RZ, RZ, UR13 ;  /* 0x0000000dff0f7e24 */ /* 0x000fe2000f8e00ff */
[C---:B------:R-:W-:Y:S01]  /*31c0*/  SHF.L.W.U32.HI R2, R17.reuse, 0x19, R17 ;  /* 0x0000001911027819 */ /* 0x040fe20000010e11 */
[----:B------:R-:W-:Y:S01]  /*31d0*/  IMAD.IADD R22, R22, 0x1, R3 ;  /* 0x0000000116167824 */ /* 0x000fe200078e0203 */
[--C-:B------:R-:W-:Y:S01]  /*31e0*/  SHF.L.W.U32.HI R29, R17, 0xe, R17.reuse ;  /* 0x0000000e111d7819 */ /* 0x100fe20000010e11 */
[----:B------:R-:W-:Y:S01]  /*31f0*/  IMAD.IADD R23, R23, 0x1, R28 ;  /* 0x0000000117177824 */ /* 0x000fe200078e021c */
[----:B------:R-:W-:-:S02]  /*3200*/  SHF.R.U32.HI R32, RZ, 0x3, R17 ;  /* 0x00000003ff207819 */ /* 0x000fc40000011611 */
[--C-:B------:R-:W-:Y:S02]  /*3210*/  SHF.L.W.U32.HI R3, R22, 0xd, R22.reuse ;  /* 0x0000000d16037819 */ /* 0x100fe40000010e16 */
[----:B------:R-:W-:Y:S01]  /*3220*/  LOP3.LUT R0, R32, R2, R29, 0x96, !PT ;  /* 0x0000000220007212 */ /* 0x000fe200078e961d */
[----:B------:R2:W-:Y:S01]  /*3230*/  STL.128 [R1+0xe0], R20 ;  /* 0x0000e01401007387 */ /* 0x0005e20000100c00 */
[--C-:B------:R-:W-:Y:S02]  /*3240*/  SHF.L.W.U32.HI R2, R22, 0xf, R22.reuse ;  /* 0x0000000f16027819 */ /* 0x100fe40000010e16 */
        /* <DEDUP_REMOVED lines=9> */
[----:B------:R-:W-:Y:S01]  /*32e0*/  IADD3 R3, PT, PT, R16, R2, R9 ;  /* 0x0000000210037210 */ /* 0x000fe20007ffe009 */
[----:B------:R-:W-:Y:S01]  /*32f0*/  IMAD.U32 R16, RZ, RZ, UR12 ;  /* 0x0000000cff107e24 */ /* 0x000fe2000f8e00ff */
[----:B------:R-:W-:Y:S02]  /*3300*/  LOP3.LUT R5, R34, R32, R33, 0x96, !PT ;  /* 0x0000002022057212 */ /* 0x000fe400078e9621 */
[----:B------:R-:W-:Y:S01]  /*3310*/  IADD3 R2, PT, PT, R17, R4, R10 ;  /* 0x0000000411027210 */ /* 0x000fe20007ffe00a */
[----:B------:R-:W-:Y:S01]  /*3320*/  IMAD.IADD R4, R0, 0x1, R3 ;  /* 0x0000000100047824 */ /* 0x000fe200078e0203 */
[C-C-:B------:R-:W-:Y:S01]  /*3330*/  SHF.L.W.U32.HI R6, R19.reuse, 0x19, R19.reuse ;  /* 0x0000001913067819 */ /* 0x140fe20000010e13 */
[----:B0-----:R-:W-:Y:S01]  /*3340*/  IMAD.U32 R17, RZ, RZ, UR7 ;  /* 0x00000007ff117e24 */ /* 0x001fe2000f8e00ff */
[--C-:B------:R-:W-:Y:S01]  /*3350*/  SHF.L.W.U32.HI R7, R19, 0xe, R19.reuse ;  /* 0x0000000e13077819 */ /* 0x100fe20000010e13 */
[----:B------:R-:W-:Y:S01]  /*3360*/  IMAD.IADD R5, R5, 0x1, R2 ;  /* 0x0000000105057824 */ /* 0x000fe200078e0202 */
[----:B------:R-:W-:-:S02]  /*3370*/  SHF.R.U32.HI R28, RZ, 0x3, R19 ;  /* 0x00000003ff1c7819 */ /* 0x000fc40000011613 */
[--C-:B------:R-:W-:Y:S02]  /*3380*/  SHF.L.W.U32.HI R0, R4, 0xf, R4.reuse ;  /* 0x0000000f04007819 */ /* 0x100fe40000010e04 */
[----:B------:R-:W-:Y:S02]  /*3390*/  LOP3.LUT R6, R28, R6, R7, 0x96, !PT ;  /* 0x000000061c067212 */ /* 0x000fe400078e9607 */
[--C-:B------:R-:W-:Y:S02]  /*33a0*/  SHF.L.W.U32.HI R3, R4, 0xd, R4.reuse ;  /* 0x0000000d04037819 */ /* 0x100fe40000010e04 */
[----:B------:R-:W-:Y:S02]  /*33b0*/  SHF.R.U32.HI R2, RZ, 0xa, R4 ;  /* 0x0000000aff027819 */ /* 0x000fe40000011604 */
[C-C-:B------:R-:W-:Y:S02]  /*33c0*/  SHF.L.W.U32.HI R7, R5.reuse, 0xf, R5.reuse ;  /* 0x0000000f05077819 */ /* 0x140fe40000010e05 */
[----:B------:R-:W-:-:S02]  /*33d0*/  SHF.L.W.U32.HI R28, R5, 0xd, R5 ;  /* 0x0000000d051c7819 */ /* 0x000fc40000010e05 */
[----:B------:R-:W-:Y:S02]  /*33e0*/  SHF.R.U32.HI R12, RZ, 0xa, R5 ;  /* 0x0000000aff0c7819 */ /* 0x000fe40000011605 */
[----:B------:R-:W-:Y:S01]  /*33f0*/  LOP3.LUT R0, R2, R0, R3, 0x96, !PT ;  /* 0x0000000002007212 */ /* 0x000fe200078e9603 */
[----:B------:R-:W-:Y:S01]  /*3400*/  IMAD.U32 R2, RZ, RZ, UR4 ;  /* 0x00000004ff027e24 */ /* 0x000fe2000f8e00ff */
[C-C-:B------:R-:W-:Y:S01]  /*3410*/  SHF.L.W.U32.HI R29, R24.reuse, 0x19, R24.reuse ;  /* 0x00000019181d7819 */ /* 0x140fe20000010e18 */
[----:B------:R-:W-:Y:S01]  /*3420*/  UMOV UR4, URZ ;  /* 0x000000ff00047c82 */ /* 0x000fe20008000000 */
[--C-:B------:R-:W-:Y:S02]  /*3430*/  SHF.L.W.U32.HI R32, R24, 0xe, R24.reuse ;  /* 0x0000000e18207819 */ /* 0x100fe40000010e18 */
[----:B------:R-:W-:Y:S02]  /*3440*/  SHF.R.U32.HI R13, RZ, 0x3, R24 ;  /* 0x00000003ff0d7819 */ /* 0x000fe40000011618 */
[----:B------:R-:W-:Y:S01]  /*3450*/  LOP3.LUT R7, R12, R7, R28, 0x96, !PT ;  /* 0x000000070c077212 */ /* 0x000fe200078e961c */
[----:B------:R-:W-:Y:S01]  /*3460*/  IMAD.U32 R12, RZ, RZ, UR6 ;  /* 0x00000006ff0c7e24 */ /* 0x000fe2000f8e00ff */
[----:B------:R-:W-:-:S02]  /*3470*/  IADD3 R3, PT, PT, R18, R0, R11 ;  /* 0x0000000012037210 */ /* 0x000fc40007ffe00b */
[----:B------:R-:W-:Y:S02]  /*3480*/  LOP3.LUT R13, R13, R29, R32, 0x96, !PT ;  /* 0x0000001d0d0d7212 */ /* 0x000fe400078e9620 */
[----:B------:R-:W-:Y:S01]  /*3490*/  IADD3 R0, PT, PT, R19, R7, R20 ;  /* 0x0000000713007210 */ /* 0x000fe20007ffe014 */
[----:B------:R-:W-:Y:S02]  /*34a0*/  IMAD.IADD R6, R6, 0x1, R3 ;  /* 0x0000000106067824 */ /* 0x000fe400078e0203 */
[----:B------:R-:W-:Y:S01]  /*34b0*/  IMAD.U32 R3, RZ, RZ, UR5 ;  /* 0x00000005ff037e24 */ /* 0x000fe2000f8e00ff */
[----:B------:R-:W-:Y:S01]  /*34c0*/  UMOV UR5, 0x10 ;  /* 0x0000001000057882 */ /* 0x000fe20000000000 */
[----:B------:R-:W-:Y:S02]  /*34d0*/  IMAD.IADD R7, R13, 0x1, R0 ;  /* 0x000000010d077824 */ /* 0x000fe400078e0200 */
[----:B------:R-:W-:Y:S02]  /*34e0*/  IMAD.U32 R13, RZ, RZ, UR10 ;  /* 0x0000000aff0d7e24 */ /* 0x000fe4000f8e00ff */
[----:B------:R-:W-:Y:S01]  /*34f0*/  VIADD R0, R1, 0x10 ;  /* 0x0000001001007836 */ /* 0x000fe20000000000 */
[----:B------:R2:W-:Y:S06]  /*3500*/  STL.128 [R1+0xf0], R4 ;  /* 0x0000f00401007387 */ /* 0x0005ec0000100c00 */
.L_x_19:
[----:B--2---:R-:W2:Y:S01]  /*3510*/  LDL.128 R4, [R0+-0x10] ;  /* 0xfffff00000047983 */ /* 0x004ea20000100c00 */
        /* <DEDUP_REMOVED lines=28> */
[C---:B------:R-:W-:Y:S02]  /*36e0*/  SHF.L.W.U32.HI R19, R2.reuse, 0xa, R2 ;  /* 0x0000000a02137819 */ /* 0x040fe40000010e02 */
[----:B------:R-:W-:Y:S02]  /*36f0*/  IADD3 R21, PT, PT, R17, R16, R14 ;  /* 0x0000001011157210 */ /* 0x000fe40007ffe00e */
[----:B------:R-:W-:Y:S02]  /*3700*/  SHF.L.W.U32.HI R16, R2, 0x1e, R2 ;  /* 0x0000001e02107819 */ /* 0x000fe40000010e02 */
[----:B0-----:R-:W-:-:S02]  /*3710*/  IADD3 R14, PT, PT, R6, UR6, R21 ;  /* 0x00000006060e7c10 */ /* 0x001fc4000fffe015 */
[----:B------:R-:W-:-:S03]  /*3720*/  SHF.L.W.U32.HI R17, R2, 0x13, R2 ;  /* 0x0000001302117819 */ /* 0x000fc60000010e02 */
        /* <DEDUP_REMOVED lines=8> */
[C-C-:B------:R-:W-:Y:S02]  /*37b0*/  SHF.L.W.U32.HI R12, R17.reuse, 0x1e, R17.reuse ;  /* 0x0000001e110c7819 */ /* 0x140fe40000010e11 */
[C-C-:B------:R-:W-:Y:S02]  /*37c0*/  SHF.L.W.U32.HI R19, R17.reuse, 0x13, R17.reuse ;  /* 0x0000001311137819 */ /* 0x140fe40000010e11 */
[----:B------:R-:W-:Y:S02]  /*37d0*/  SHF.L.W.U32.HI R16, R17, 0xa, R17 ;  /* 0x0000000a11107819 */ /* 0x000fe40000010e11 */
[----:B------:R-:W-:Y:S02]  /*37e0*/  IADD3 R18, PT, PT, R18, R20, R13 ;  /* 0x0000001412127210 */ /* 0x000fe40007ffe00d */
[----:B------:R-:W-:Y:S02]  /*37f0*/  LOP3.LUT R16, R16, R12, R19, 0x96, !PT ;  /* 0x0000000c10107212 */ /* 0x000fe400078e9613 */
[----:B------:R-:W-:-:S02]  /*3800*/  LOP3.LUT R12, R2, R3, R17, 0xe8, !PT ;  /* 0x00000003020c7212 */ /* 0x000fc400078ee811 */
        /* <DEDUP_REMOVED lines=18> */
[C---:B------:R-:W-:Y:S01]  /*3930*/  SHF.L.W.U32.HI R13, R14.reuse, 0x13, R14 ;  /* 0x000000130e0d7819 */ /* 0x040fe20000010e0e */
[----:B------:R-:W-:Y:S01]  /*3940*/  IMAD.IADD R15, R17, 0x1, R12 ;  /* 0x00000001110f7824 */ /* 0x000fe200078e020c */
[--C-:B------:R-:W-:Y:S02]  /*3950*/  SHF.L.W.U32.HI R4, R14, 0xa, R14.reuse ;  /* 0x0000000a0e047819 */ /* 0x100fe40000010e0e */
[----:B------:R-:W-:Y:S02]  /*3960*/  LOP3.LUT R8, R16, R17, R14, 0xe8, !PT ;  /* 0x0000001110087212 */ /* 0x000fe400078ee80e */
[----:B------:R-:W-:-:S02]  /*3970*/  LOP3.LUT R2, R4, R2, R13, 0x96, !PT ;  /* 0x0000000204027212 */ /* 0x000fc400078e960d */
[--C-:B------:R-:W-:Y:S02]  /*3980*/  SHF.L.W.U32.HI R4, R15, 0x15, R15.reuse ;  /* 0x000000150f047819 */ /* 0x100fe40000010e0f */
[----:B------:R-:W-:Y:S02]  /*3990*/  IADD3 R13, PT, PT, R3, R2, R8 ;  /* 0x00000002030d7210 */ /* 0x000fe40007ffe008 */
[C-C-:B------:R-:W-:Y:S02]  /*39a0*/  SHF.L.W.U32.HI R3, R15.reuse, 0x1a, R15.reuse ;  /* 0x0000001a0f037819 */ /* 0x140fe40000010e0f */
[----:B------:R-:W-:Y:S02]  /*39b0*/  SHF.L.W.U32.HI R8, R15, 0x7, R15 ;  /* 0x000000070f087819 */ /* 0x000fe40000010e0f */
[----:B------:R-:W-:Y:S02]  /*39c0*/  LOP3.LUT R17, R6, R15, R7, 0xb8, !PT ;  /* 0x0000000f06117212 */ /* 0x000fe400078eb807 */
[----:B------:R-:W-:-:S02]  /*39d0*/  LOP3.LUT R8, R8, R3, R4, 0x96, !PT ;  /* 0x0000000308087212 */ /* 0x000fc400078e9604 */
[C---:B------:R-:W-:Y:S02]  /*39e0*/  SHF.L.W.U32.HI R2, R13.reuse, 0x1e, R13 ;  /* 0x0000001e0d027819 */ /* 0x040fe40000010e0d */
        /* <DEDUP_REMOVED lines=35> */
[C---:B------:R-:W-:Y:S02]  /*3c20*/  SHF.L.W.U32.HI R5, R3.reuse, 0x1e, R3 ;  /* 0x0000001e03057819 */ /* 0x040fe40000010e03 */
        /* <DEDUP_REMOVED lines=33> */
[--C-:B-1----:R-:W-:Y:S02]  /*3e40*/  SHF.R.U32.HI R19, RZ, 0x8, R17.reuse ;  /* 0x00000008ff137819 */ /* 0x102fe40000011611 */
[--C-:B--2---:R-:W-:Y:S01]  /*3e50*/  SHF.R.U32.HI R3, RZ, 0x18, R17.reuse ;  /* 0x00000018ff037819 */ /* 0x104fe20000011611 */
[----:B------:R1:W-:Y:S01]  /*3e60*/  STG.E.U8 desc[UR8][R30.64+0x1], R21 ;  /* 0x000001151e007986 */ /* 0x0003e2000c101108 */
[----:B0-----:R-:W-:-:S03]  /*3e70*/  SHF.R.U32.HI R7, RZ, 0x10, R17 ;  /* 0x00000010ff077819 */ /* 0x001fc60000011611 */
[----:B------:R0:W-:Y:S01]  /*3e80*/  STG.E.U8 desc[UR8][R30.64+0x2], R23 ;  /* 0x000002171e007986 */ /* 0x0001e2000c101108 */
[----:B---3--:R-:W-:-:S03]  /*3e90*/  SHF.R.U32.HI R5, RZ, 0x8, R13 ;  /* 0x00000008ff057819 */ /* 0x008fc6000001160d */
[----:B------:R2:W-:Y:S04]  /*3ea0*/  STG.E.U8 desc[UR8][R30.64+0x4], R25 ;  /* 0x000004191e007986 */ /* 0x0005e8000c101108 */
[----:B------:R3:W-:Y:S01]  /*3eb0*/  STG.E.U8 desc[UR8][R30.64+0x5], R27 ;  /* 0x0000051b1e007986 */ /* 0x0007e2000c101108 */
[----:B-1----:R-:W-:-:S03]  /*3ec0*/  SHF.R.U32.HI R21, RZ, 0x18, R13 ;  /* 0x00000018ff157819 */ /* 0x002fc6000001160d */
[----:B------:R1:W-:Y:S01]  /*3ed0*/  STG.E.U8 desc[UR8][R30.64+0xf], R17 ;  /* 0x00000f111e007986 */ /* 0x0003e2000c101108 */
[----:B0-----:R-:W-:-:S03]  /*3ee0*/  SHF.R.U32.HI R23, RZ, 0x10, R13 ;  /* 0x00000010ff177819 */ /* 0x001fc6000001160d */
[----:B------:R0:W-:Y:S01]  /*3ef0*/  STG.E.U8 desc[UR8][R30.64+0xc], R3 ;  /* 0x00000c031e007986 */ /* 0x0001e2000c101108 */
[----:B--2---:R-:W-:-:S03]  /*3f00*/  SHF.R.U32.HI R25, RZ, 0x10, R9 ;  /* 0x00000010ff197819 */ /* 0x004fc60000011609 */
[----:B------:R2:W-:Y:S01]  /*3f10*/  STG.E.U8 desc[UR8][R30.64+0xd], R7 ;  /* 0x00000d071e007986 */ /* 0x0005e2000c101108 */
[----:B---3--:R-:W-:-:S03]  /*3f20*/  SHF.R.U32.HI R27, RZ, 0x8, R9 ;  /* 0x00000008ff1b7819 */ /* 0x008fc60000011609 */
[----:B------:R3:W-:Y:S01]  /*3f30*/  STG.E.U8 desc[UR8][R30.64+0xe], R19 ;  /* 0x00000e131e007986 */ /* 0x0007e2000c101108 */
[----:B-1----:R-:W-:-:S03]  /*3f40*/  SHF.R.U32.HI R17, RZ, 0x18, R9 ;  /* 0x00000018ff117819 */ /* 0x002fc60000011609 */
[----:B------:R1:W-:Y:S01]  /*3f50*/  STG.E.U8 desc[UR8][R30.64+0x13], R13 ;  /* 0x0000130d1e007986 */ /* 0x0003e2000c101108 */
[----:B0-----:R-:W-:-:S03]  /*3f60*/  SHF.R.U32.HI R3, RZ, 0x18, R11 ;  /* 0x00000018ff037819 */ /* 0x001fc6000001160b */
[----:B------:R0:W-:Y:S01]  /*3f70*/  STG.E.U8 desc[UR8][R30.64+0x17], R9 ;  /* 0x000017091e007986 */ /* 0x0001e2000c101108 */
[----:B--2---:R-:W-:-:S03]  /*3f80*/  SHF.R.U32.HI R7, RZ, 0x10, R11 ;  /* 0x00000010ff077819 */ /* 0x004fc6000001160b */
[----:B------:R2:W-:Y:S01]  /*3f90*/  STG.E.U8 desc[UR8][R30.64+0x12], R5 ;  /* 0x000012051e007986 */ /* 0x0005e2000c101108 */
[--C-:B---3--:R-:W-:Y:S02]  /*3fa0*/  SHF.R.U32.HI R19, RZ, 0x10, R15.reuse ;  /* 0x00000010ff137819 */ /* 0x108fe4000001160f */
[----:B-1----:R-:W-:Y:S01]  /*3fb0*/  SHF.R.U32.HI R13, RZ, 0x18, R15 ;  /* 0x00000018ff0d7819 */ /* 0x002fe2000001160f */
        /* <DEDUP_REMOVED lines=19> */
.L_x_20:
        /* <DEDUP_REMOVED lines=9> */
.L_x_23:


//--------------------- .nv.shared.reserved.0     --------------------------
	.section	.nv.shared.reserved.0,"aw",@nobits
	.weak		__nv_reservedSMEM_offset_0_alias
	.size		__nv_reservedSMEM_offset_0_alias, 0, 64
	.other		__nv_reservedSMEM_offset_0_alias,@"STO_CUDA_RESERVED_SHARED STV_DEFAULT"
__nv_reservedSMEM_offset_0_alias:
	.zero		0
	.zero		64


//--------------------- .nv.constant0._ZN8collider3gpu22sha256_pubkey65_kernelEPKhPhm --------------------------
	.section	.nv.constant0._ZN8collider3gpu22sha256_pubkey65_kernelEPKhPhm,"a",@progbits
	.sectionflags	@""
	.align	4
.nv.constant0._ZN8collider3gpu22sha256_pubkey65_kernelEPKhPhm:
	.zero		920


//--------------------- .nv.constant0._ZN8collider3gpu22sha256_pubkey33_kernelEPKhPhm --------------------------
	.section	.nv.constant0._ZN8collider3gpu22sha256_pubkey33_kernelEPKhPhm,"a",@progbits
	.sectionflags	@""
	.align	4
.nv.constant0._ZN8collider3gpu22sha256_pubkey33_kernelEPKhPhm:
	.zero		920


//--------------------- .nv.constant0._ZN8collider3gpu19sha256_batch_kernelEPKhPKjS4_Phm --------------------------
	.section	.nv.constant0._ZN8collider3gpu19sha256_batch_kernelEPKhPKjS4_Phm,"a",@progbits
	.sectionflags	@""
	.align	4
.nv.constant0._ZN8collider3gpu19sha256_batch_kernelEPKhPKjS4_Phm:
	.zero		936


//--------------------- SYMBOLS --------------------------

	.type		.nv.reservedSmem.offset0,@object
	.size		.nv.reservedSmem.offset0,0x4
